	.target	sm_100a

	.elftype	@"ET_EXEC"


//--------------------- .note.nv.tkinfo           --------------------------
	.section	.note.nv.tkinfo,"",@"SHT_NOTE"
	.sectionflags	@"SHF_NOTE_NV_TKINFO"
	.tkinfo
        /*0018*/ 	.word	0x00000002
        /*0030*/ 	.string	""
        /*0030*/ 	.string	"ptxas"
        /*0030*/ 	.string	"Cuda compilation tools, release 13.0, V13.0.88"
        /*0030*/ 	.string	"Build cuda_13.0.r13.0/compiler.36424714_0"
        /*0030*/ 	.string	"-arch sm_100a -m 64 "



//--------------------- .note.nv.cuinfo           --------------------------
	.section	.note.nv.cuinfo,"",@"SHT_NOTE"
	.sectionflags	@"SHF_NOTE_NV_CUINFO"
        /*0018*/ 	.short	0x0002
        /*001a*/ 	.short	0x0064
        /*001c*/ 	.short	0x0082
	.zero		2


//--------------------- .nv.info                  --------------------------
	.section	.nv.info,"",@"SHT_CUDA_INFO"
	.align	4


	//----- nvinfo : EIATTR_REGCOUNT
	.align		4
        /*0000*/ 	.byte	0x04, 0x2f
        /*0002*/ 	.short	(.L_19 - .L_18)
	.align		4
.L_18:
        /*0004*/ 	.word	index@(_ZN7cutlass13device_kernelINS_4gemm6kernel13GemmUniversalIN4cute5tupleIJiiiiEEENS1_10collective13CollectiveMmaINS1_35MainloopSm100TmaUmmaWarpSpecializedILi17ELi2ELi4ENS5_IJNS4_1CILi2EEENSA_ILi1EEESC_EEEEENS5_IJNSA_ILi64EEENSA_ILi128EEESF_EEEaNS5_IJlSC_lEEEaSI_NS4_8TiledMMAINS4_8MMA_AtomIJNS4_15SM100_MMA_S8_SSIaaiLi64ELi128ELNS4_4UMMA5MajorE0ELSN_0ELNSM_8SaturateE0EEEEEENS4_6LayoutINS5_IJSC_SC_SC_EEENS5_IJNSA_ILi0EEEST_ST_EEEEENS5_IJNS4_10UnderscoreESW_SW_EEEEENS4_13SM90_TMA_LOADENS4_14ComposedLayoutINS4_7SwizzleILi2ELi4ELi3EEENS4_18smem_ptr_flag_bitsILi8EEENSR_INS5_IJNSA_ILi8EEESF_EEENS5_IJSF_SC_EEEEEEEvNS4_8identityENS4_23SM90_TMA_LOAD_MULTICASTES19_vS1A_EENS_8epilogue10collective18CollectiveEpilogueINS1D_23Sm100TmaWarpSpecializedILi2ELi2ELi32ELb0ELb0EEEJSH_NS5_IJNSR_ISF_SC_EES1I_EEEaSI_aSI_NS1D_6fusion15FusionCallbacksIS1H_NS1K_17LinearCombinationIaiaiLNS_15FloatRoundStyleE2EEESH_S1J_JEEENS4_5SM1004TMEM4LOAD26SM100_TMEM_LOAD_16dp32b32xESZ_S19_NS4_39AutoVectorizingCopyWithAssumedAlignmentILi128EEENS4_14SM90_TMA_STOREES19_S1V_S1V_EEEvvEEEEvNT_6ParamsE)
        /*0008*/ 	.word	0x0000005a


	//----- nvinfo : EIATTR_FRAME_SIZE
	.align		4
.L_19:
        /*000c*/ 	.byte	0x04, 0x11
        /*000e*/ 	.short	(.L_21 - .L_20)
	.align		4
.L_20:
        /*0010*/ 	.word	index@($__internal_2_$__cuda_sm10x_tcgen05_guardrail_trap_unallocated_columns_being_dealloced)
        /*0014*/ 	.word	0x00000000


	//----- nvinfo : EIATTR_FRAME_SIZE
	.align		4
.L_21:
        /*0018*/ 	.byte	0x04, 0x11
        /*001a*/ 	.short	(.L_23 - .L_22)
	.align		4
.L_22:
        /*001c*/ 	.word	index@($__internal_1_$__cuda_sm10x_tcgen05_guardrail_trap_phase_invalid_during_alloc)
        /*0020*/ 	.word	0x00000000


	//----- nvinfo : EIATTR_FRAME_SIZE
	.align		4
.L_23:
        /*0024*/ 	.byte	0x04, 0x11
        /*0026*/ 	.short	(.L_25 - .L_24)
	.align		4
.L_24:
        /*0028*/ 	.word	index@($__internal_0_$__cuda_sm10x_tcgen05_guardrail_trap_col_being_dealloced_not_returned_by_alloc)
        /*002c*/ 	.word	0x00000000


	//----- nvinfo : EIATTR_FRAME_SIZE
	.align		4
.L_25:
        /*0030*/ 	.byte	0x04, 0x11
        /*0032*/ 	.short	(.L_27 - .L_26)
	.align		4
.L_26:
        /*0034*/ 	.word	index@(_ZN7cutlass13device_kernelINS_4gemm6kernel13GemmUniversalIN4cute5tupleIJiiiiEEENS1_10collective13CollectiveMmaINS1_35MainloopSm100TmaUmmaWarpSpecializedILi17ELi2ELi4ENS5_IJNS4_1CILi2EEENSA_ILi1EEESC_EEEEENS5_IJNSA_ILi64EEENSA_ILi128EEESF_EEEaNS5_IJlSC_lEEEaSI_NS4_8TiledMMAINS4_8MMA_AtomIJNS4_15SM100_MMA_S8_SSIaaiLi64ELi128ELNS4_4UMMA5MajorE0ELSN_0ELNSM_8SaturateE0EEEEEENS4_6LayoutINS5_IJSC_SC_SC_EEENS5_IJNSA_ILi0EEEST_ST_EEEEENS5_IJNS4_10UnderscoreESW_SW_EEEEENS4_13SM90_TMA_LOADENS4_14ComposedLayoutINS4_7SwizzleILi2ELi4ELi3EEENS4_18smem_ptr_flag_bitsILi8EEENSR_INS5_IJNSA_ILi8EEESF_EEENS5_IJSF_SC_EEEEEEEvNS4_8identityENS4_23SM90_TMA_LOAD_MULTICASTES19_vS1A_EENS_8epilogue10collective18CollectiveEpilogueINS1D_23Sm100TmaWarpSpecializedILi2ELi2ELi32ELb0ELb0EEEJSH_NS5_IJNSR_ISF_SC_EES1I_EEEaSI_aSI_NS1D_6fusion15FusionCallbacksIS1H_NS1K_17LinearCombinationIaiaiLNS_15FloatRoundStyleE2EEESH_S1J_JEEENS4_5SM1004TMEM4LOAD26SM100_TMEM_LOAD_16dp32b32xESZ_S19_NS4_39AutoVectorizingCopyWithAssumedAlignmentILi128EEENS4_14SM90_TMA_STOREES19_S1V_S1V_EEEvvEEEEvNT_6ParamsE)
        /*0038*/ 	.word	0x00000000


	//----- nvinfo : EIATTR_MIN_STACK_SIZE
	.align		4
.L_27:
        /*003c*/ 	.byte	0x04, 0x12
        /*003e*/ 	.short	(.L_29 - .L_28)
	.align		4
.L_28:
        /*0040*/ 	.word	index@(_ZN7cutlass13device_kernelINS_4gemm6kernel13GemmUniversalIN4cute5tupleIJiiiiEEENS1_10collective13CollectiveMmaINS1_35MainloopSm100TmaUmmaWarpSpecializedILi17ELi2ELi4ENS5_IJNS4_1CILi2EEENSA_ILi1EEESC_EEEEENS5_IJNSA_ILi64EEENSA_ILi128EEESF_EEEaNS5_IJlSC_lEEEaSI_NS4_8TiledMMAINS4_8MMA_AtomIJNS4_15SM100_MMA_S8_SSIaaiLi64ELi128ELNS4_4UMMA5MajorE0ELSN_0ELNSM_8SaturateE0EEEEEENS4_6LayoutINS5_IJSC_SC_SC_EEENS5_IJNSA_ILi0EEEST_ST_EEEEENS5_IJNS4_10UnderscoreESW_SW_EEEEENS4_13SM90_TMA_LOADENS4_14ComposedLayoutINS4_7SwizzleILi2ELi4ELi3EEENS4_18smem_ptr_flag_bitsILi8EEENSR_INS5_IJNSA_ILi8EEESF_EEENS5_IJSF_SC_EEEEEEEvNS4_8identityENS4_23SM90_TMA_LOAD_MULTICASTES19_vS1A_EENS_8epilogue10collective18CollectiveEpilogueINS1D_23Sm100TmaWarpSpecializedILi2ELi2ELi32ELb0ELb0EEEJSH_NS5_IJNSR_ISF_SC_EES1I_EEEaSI_aSI_NS1D_6fusion15FusionCallbacksIS1H_NS1K_17LinearCombinationIaiaiLNS_15FloatRoundStyleE2EEESH_S1J_JEEENS4_5SM1004TMEM4LOAD26SM100_TMEM_LOAD_16dp32b32xESZ_S19_NS4_39AutoVectorizingCopyWithAssumedAlignmentILi128EEENS4_14SM90_TMA_STOREES19_S1V_S1V_EEEvvEEEEvNT_6ParamsE)
        /*0044*/ 	.word	0x00000000
.L_29:


//--------------------- .nv.compat                --------------------------
	.section	.nv.compat,"",@"SHT_CUDA_COMPAT_INFO"
	.align	4
        /*0000*/ 	.byte	0x02, 0x09, 0x01, 0x00, 0x02, 0x02, 0x03, 0x00, 0x02, 0x05, 0x06, 0x00, 0x03, 0x07, 0x01, 0x01
        /*0010*/ 	.byte	0x02, 0x03, 0x01, 0x00, 0x02, 0x06, 0x01, 0x00, 0x04, 0x0b, 0x08, 0x00, 0x01, 0x00, 0x00, 0x00
        /*0020*/ 	.byte	0x00, 0x00, 0x00, 0x00


//--------------------- .nv.info._ZN7cutlass13device_kernelINS_4gemm6kernel13GemmUniversalIN4cute5tupleIJiiiiEEENS1_10collective13CollectiveMmaINS1_35MainloopSm100TmaUmmaWarpSpecializedILi17ELi2ELi4ENS5_IJNS4_1CILi2EEENSA_ILi1EEESC_EEEEENS5_IJNSA_ILi64EEENSA_ILi128EEESF_EEEaNS5_IJlSC_lEEEaSI_NS4_8TiledMMAINS4_8MMA_AtomIJNS4_15SM100_MMA_S8_SSIaaiLi64ELi128ELNS4_4UMMA5MajorE0ELSN_0ELNSM_8SaturateE0EEEEEENS4_6LayoutINS5_IJSC_SC_SC_EEENS5_IJNSA_ILi0EEEST_ST_EEEEENS5_IJNS4_10UnderscoreESW_SW_EEEEENS4_13SM90_TMA_LOADENS4_14ComposedLayoutINS4_7SwizzleILi2ELi4ELi3EEENS4_18smem_ptr_flag_bitsILi8EEENSR_INS5_IJNSA_ILi8EEESF_EEENS5_IJSF_SC_EEEEEEEvNS4_8identityENS4_23SM90_TMA_LOAD_MULTICASTES19_vS1A_EENS_8epilogue10collective18CollectiveEpilogueINS1D_23Sm100TmaWarpSpecializedILi2ELi2ELi32ELb0ELb0EEEJSH_NS5_IJNSR_ISF_SC_EES1I_EEEaSI_aSI_NS1D_6fusion15FusionCallbacksIS1H_NS1K_17LinearCombinationIaiaiLNS_15FloatRoundStyleE2EEESH_S1J_JEEENS4_5SM1004TMEM4LOAD26SM100_TMEM_LOAD_16dp32b32xESZ_S19_NS4_39AutoVectorizingCopyWithAssumedAlignmentILi128EEENS4_14SM90_TMA_STOREES19_S1V_S1V_EEEvvEEEEvNT_6ParamsE --------------------------
	.section	.nv.info._ZN7cutlass13device_kernelINS_4gemm6kernel13GemmUniversalIN4cute5tupleIJiiiiEEENS1_10collective13CollectiveMmaINS1_35MainloopSm100TmaUmmaWarpSpecializedILi17ELi2ELi4ENS5_IJNS4_1CILi2EEENSA_ILi1EEESC_EEEEENS5_IJNSA_ILi64EEENSA_ILi128EEESF_EEEaNS5_IJlSC_lEEEaSI_NS4_8TiledMMAINS4_8MMA_AtomIJNS4_15SM100_MMA_S8_SSIaaiLi64ELi128ELNS4_4UMMA5MajorE0ELSN_0ELNSM_8SaturateE0EEEEEENS4_6LayoutINS5_IJSC_SC_SC_EEENS5_IJNSA_ILi0EEEST_ST_EEEEENS5_IJNS4_10UnderscoreESW_SW_EEEEENS4_13SM90_TMA_LOADENS4_14ComposedLayoutINS4_7SwizzleILi2ELi4ELi3EEENS4_18smem_ptr_flag_bitsILi8EEENSR_INS5_IJNSA_ILi8EEESF_EEENS5_IJSF_SC_EEEEEEEvNS4_8identityENS4_23SM90_TMA_LOAD_MULTICASTES19_vS1A_EENS_8epilogue10collective18CollectiveEpilogueINS1D_23Sm100TmaWarpSpecializedILi2ELi2ELi32ELb0ELb0EEEJSH_NS5_IJNSR_ISF_SC_EES1I_EEEaSI_aSI_NS1D_6fusion15FusionCallbacksIS1H_NS1K_17LinearCombinationIaiaiLNS_15FloatRoundStyleE2EEESH_S1J_JEEENS4_5SM1004TMEM4LOAD26SM100_TMEM_LOAD_16dp32b32xESZ_S19_NS4_39AutoVectorizingCopyWithAssumedAlignmentILi128EEENS4_14SM90_TMA_STOREES19_S1V_S1V_EEEvvEEEEvNT_6ParamsE,"",@"SHT_CUDA_INFO"
	.sectionflags	@""
	.align	4


	//----- nvinfo : EIATTR_CUDA_API_VERSION
	.align		4
        /*0000*/ 	.byte	0x04, 0x37
        /*0002*/ 	.short	(.L_31 - .L_30)
.L_30:
        /*0004*/ 	.word	0x00000082


	//----- nvinfo : EIATTR_KPARAM_INFO
	.align		4
.L_31:
        /*0008*/ 	.byte	0x04, 0x17
        /*000a*/ 	.short	(.L_33 - .L_32)
.L_32:
        /*000c*/ 	.word	0x00000000
        /*0010*/ 	.short	0x0000
        /*0012*/ 	.short	0x0000
        /*0014*/ 	.byte	0x00, 0xf0, 0x01, 0x20


	//----- nvinfo : EIATTR_AT_ENTRY_FRAGMENTS
	.align		4
.L_33:
        /*0018*/ 	.byte	0x04, 0x4f
        /*001a*/ 	.short	(.L_35 - .L_34)


	//   ....[0]....
.L_34:
        /*001c*/ 	.word	0x00000006


	//----- nvinfo : EIATTR_RESERVED_SMEM_USED
	.align		4
.L_35:
        /*0020*/ 	.byte	0x01, 0x41
	.zero		2


	//----- nvinfo : EIATTR_SPARSE_MMA_MASK
	.align		4
        /*0024*/ 	.byte	0x03, 0x50
        /*0026*/ 	.short	0x0000


	//----- nvinfo : EIATTR_TCGEN05_1CTA_USED
	.align		4
        /*0028*/ 	.byte	0x01, 0x51
	.zero		2


	//----- nvinfo : EIATTR_MAXREG_COUNT
	.align		4
        /*002c*/ 	.byte	0x03, 0x1b
        /*002e*/ 	.short	0x00ff


	//----- nvinfo : EIATTR_NUM_BARRIERS
	.align		4
        /*0030*/ 	.byte	0x02, 0x4c
        /*0032*/ 	.byte	0x07
	.zero		1


	//----- nvinfo : EIATTR_EXTERNS
	.align		4
        /*0034*/ 	.byte	0x04, 0x0f
        /*0036*/ 	.short	(.L_37 - .L_36)


	//   ....[0]....
	.align		4
.L_36:
        /*0038*/ 	.word	index@(__assertfail)


	//----- nvinfo : EIATTR_MERCURY_ISA_VERSION
	.align		4
.L_37:
        /*003c*/ 	.byte	0x03, 0x5f
        /*003e*/ 	.short	0x0101


	//----- nvinfo : EIATTR_INT_WARP_WIDE_INSTR_OFFSETS
	.align		4
        /*0040*/ 	.byte	0x04, 0x31
        /*0042*/ 	.short	(.L_39 - .L_38)


	//   ....[0]....
.L_38:
        /*0044*/ 	.word	0x00004490


	//   ....[1]....
        /*0048*/ 	.word	0x000044c0


	//   ....[2]....
        /*004c*/ 	.word	0x000044e0


	//   ....[3]....
        /*0050*/ 	.word	0x00005090


	//   ....[4]....
        /*0054*/ 	.word	0x00005100


	//   ....[5]....
        /*0058*/ 	.word	0x00005200


	//   ....[6]....
        /*005c*/ 	.word	0x000052b0


	//----- nvinfo : EIATTR_COOP_GROUP_MASK_REGIDS
	.align		4
.L_39:
        /*0060*/ 	.byte	0x04, 0x29
        /*0062*/ 	.short	(.L_41 - .L_40)


	//   ....[0]....
.L_40:
        /*0064*/ 	.word	0xffffffff


	//   ....[1]....
        /*0068*/ 	.word	0xffffffff


	//   ....[2]....
        /*006c*/ 	.word	0xffffffff


	//   ....[3]....
        /*0070*/ 	.word	0xffffffff


	//   ....[4]....
        /*0074*/ 	.word	0xffffffff


	//   ....[5]....
        /*0078*/ 	.word	0xffffffff


	//   ....[6]....
        /*007c*/ 	.word	0xffffffff


	//   ....[7]....
        /*0080*/ 	.word	0xffffffff


	//   ....[8]....
        /*0084*/ 	.word	0xffffffff


	//   ....[9]....
        /*0088*/ 	.word	0xffffffff


	//   ....[10]....
        /*008c*/ 	.word	0xffffffff


	//   ....[11]....
        /*0090*/ 	.word	0xffffffff


	//   ....[12]....
        /*0094*/ 	.word	0xffffffff


	//   ....[13]....
        /*0098*/ 	.word	0xffffffff


	//----- nvinfo : EIATTR_COOP_GROUP_INSTR_OFFSETS
	.align		4
.L_41:
        /*009c*/ 	.byte	0x04, 0x28
        /*009e*/ 	.short	(.L_43 - .L_42)


	//   ....[0]....
.L_42:
        /*00a0*/ 	.word	0x00000080


	//   ....[1]....
        /*00a4*/ 	.word	0x000004f0


	//   ....[2]....
        /*00a8*/ 	.word	0x00000850


	//   ....[3]....
        /*00ac*/ 	.word	0x000009b0


	//   ....[4]....
        /*00b0*/ 	.word	0x00000ab0


	//   ....[5]....
        /*00b4*/ 	.word	0x00000c20


	//   ....[6]....
        /*00b8*/ 	.word	0x00000dc0


	//   ....[7]....
        /*00bc*/ 	.word	0x00000f80


	//   ....[8]....
        /*00c0*/ 	.word	0x00002160


	//   ....[9]....
        /*00c4*/ 	.word	0x00003760


	//   ....[10]....
        /*00c8*/ 	.word	0x00003970


	//   ....[11]....
        /*00cc*/ 	.word	0x000039a0


	//   ....[12]....
        /*00d0*/ 	.word	0x00004370


	//   ....[13]....
        /*00d4*/ 	.word	0x000045a0


	//----- nvinfo : EIATTR_VRC_CTA_INIT_COUNT
	.align		4
.L_43:
        /*00d8*/ 	.byte	0x02, 0x4a
        /*00da*/ 	.byte	0x80
	.zero		1


	//----- nvinfo : EIATTR_SYSCALL_OFFSETS
	.align		4
        /*00dc*/ 	.byte	0x04, 0x46
        /*00de*/ 	.short	(.L_45 - .L_44)


	//   ....[0]....
.L_44:
        /*00e0*/ 	.word	0x00005eb0


	//   ....[1]....
        /*00e4*/ 	.word	0x00005ff0


	//   ....[2]....
        /*00e8*/ 	.word	0x00006820


	//   ....[3]....
        /*00ec*/ 	.word	0x000075c0


	//----- nvinfo : EIATTR_MBARRIER_INSTR_OFFSETS
	.align		4
.L_45:
        /*00f0*/ 	.byte	0x04, 0x39
        /*00f2*/ 	.short	(.L_47 - .L_46)


	//   ....[0]....
.L_46:
        /*00f4*/ 	.word	0x00000610
        /*00f8*/ 	.word	0x000000ff
        /*00fc*/ 	.word	0x00000000
        /*0100*/ 	.short	0x0100
        /*0102*/ 	.byte	0x04
	.zero		1


	//   ....[1]....
        /*0104*/ 	.word	0x00000620
        /*0108*/ 	.word	0x000000ff
        /*010c*/ 	.word	0x00000088
        /*0110*/ 	.short	0x0100
        /*0112*/ 	.byte	0x04
	.zero		1


	//   ....[2]....
        /*0114*/ 	.word	0x00000630
        /*0118*/ 	.word	0x000000ff
        /*011c*/ 	.word	0x00000008
        /*0120*/ 	.short	0x0100
        /*0122*/ 	.byte	0x04
	.zero		1


	//   ....[3]....
        /*0124*/ 	.word	0x00000640
        /*0128*/ 	.word	0x000000ff
        /*012c*/ 	.word	0x00000090
        /*0130*/ 	.short	0x0100
        /*0132*/ 	.byte	0x04
	.zero		1


	//   ....[4]....
        /*0134*/ 	.word	0x00000650
        /*0138*/ 	.word	0x000000ff
        /*013c*/ 	.word	0x00000010
        /*0140*/ 	.short	0x0100
        /*0142*/ 	.byte	0x04
	.zero		1


	//   ....[5]....
        /*0144*/ 	.word	0x00000660
        /*0148*/ 	.word	0x000000ff
        /*014c*/ 	.word	0x00000098
        /*0150*/ 	.short	0x0100
        /*0152*/ 	.byte	0x04
	.zero		1


	//   ....[6]....
        /*0154*/ 	.word	0x00000670
        /*0158*/ 	.word	0x000000ff
        /*015c*/ 	.word	0x00000018
        /*0160*/ 	.short	0x0100
        /*0162*/ 	.byte	0x04
	.zero		1


	//   ....[7]....
        /*0164*/ 	.word	0x00000680
        /*0168*/ 	.word	0x000000ff
        /*016c*/ 	.word	0x000000a0
        /*0170*/ 	.short	0x0100
        /*0172*/ 	.byte	0x04
	.zero		1


	//   ....[8]....
        /*0174*/ 	.word	0x00000690
        /*0178*/ 	.word	0x000000ff
        /*017c*/ 	.word	0x00000020
        /*0180*/ 	.short	0x0100
        /*0182*/ 	.byte	0x04
	.zero		1


	//   ....[9]....
        /*0184*/ 	.word	0x000006a0
        /*0188*/ 	.word	0x000000ff
        /*018c*/ 	.word	0x000000a8
        /*0190*/ 	.short	0x0100
        /*0192*/ 	.byte	0x04
	.zero		1


	//   ....[10]....
        /*0194*/ 	.word	0x000006b0
        /*0198*/ 	.word	0x000000ff
        /*019c*/ 	.word	0x00000028
        /*01a0*/ 	.short	0x0100
        /*01a2*/ 	.byte	0x04
	.zero		1


	//   ....[11]....
        /*01a4*/ 	.word	0x000006c0
        /*01a8*/ 	.word	0x000000ff
        /*01ac*/ 	.word	0x000000b0
        /*01b0*/ 	.short	0x0100
        /*01b2*/ 	.byte	0x04
	.zero		1


	//   ....[12]....
        /*01b4*/ 	.word	0x000006d0
        /*01b8*/ 	.word	0x000000ff
        /*01bc*/ 	.word	0x00000030
        /*01c0*/ 	.short	0x0100
        /*01c2*/ 	.byte	0x04
	.zero		1


	//   ....[13]....
        /*01c4*/ 	.word	0x000006e0
        /*01c8*/ 	.word	0x000000ff
        /*01cc*/ 	.word	0x000000b8
        /*01d0*/ 	.short	0x0100
        /*01d2*/ 	.byte	0x04
	.zero		1


	//   ....[14]....
        /*01d4*/ 	.word	0x000006f0
        /*01d8*/ 	.word	0x000000ff
        /*01dc*/ 	.word	0x00000038
        /*01e0*/ 	.short	0x0100
        /*01e2*/ 	.byte	0x04
	.zero		1


	//   ....[15]....
        /*01e4*/ 	.word	0x00000700
        /*01e8*/ 	.word	0x000000ff
        /*01ec*/ 	.word	0x000000c0
        /*01f0*/ 	.short	0x0100
        /*01f2*/ 	.byte	0x04
	.zero		1


	//   ....[16]....
        /*01f4*/ 	.word	0x00000710
        /*01f8*/ 	.word	0x000000ff
        /*01fc*/ 	.word	0x00000040
        /*0200*/ 	.short	0x0100
        /*0202*/ 	.byte	0x04
	.zero		1


	//   ....[17]....
        /*0204*/ 	.word	0x00000720
        /*0208*/ 	.word	0x000000ff
        /*020c*/ 	.word	0x000000c8
        /*0210*/ 	.short	0x0100
        /*0212*/ 	.byte	0x04
	.zero		1


	//   ....[18]....
        /*0214*/ 	.word	0x00000730
        /*0218*/ 	.word	0x000000ff
        /*021c*/ 	.word	0x00000048
        /*0220*/ 	.short	0x0100
        /*0222*/ 	.byte	0x04
	.zero		1


	//   ....[19]....
        /*0224*/ 	.word	0x00000740
        /*0228*/ 	.word	0x000000ff
        /*022c*/ 	.word	0x000000d0
        /*0230*/ 	.short	0x0100
        /*0232*/ 	.byte	0x04
	.zero		1


	//   ....[20]....
        /*0234*/ 	.word	0x00000750
        /*0238*/ 	.word	0x000000ff
        /*023c*/ 	.word	0x00000050
        /*0240*/ 	.short	0x0100
        /*0242*/ 	.byte	0x04
	.zero		1


	//   ....[21]....
        /*0244*/ 	.word	0x00000760
        /*0248*/ 	.word	0x000000ff
        /*024c*/ 	.word	0x000000d8
        /*0250*/ 	.short	0x0100
        /*0252*/ 	.byte	0x04
	.zero		1


	//   ....[22]....
        /*0254*/ 	.word	0x00000770
        /*0258*/ 	.word	0x000000ff
        /*025c*/ 	.word	0x00000058
        /*0260*/ 	.short	0x0100
        /*0262*/ 	.byte	0x04
	.zero		1


	//   ....[23]....
        /*0264*/ 	.word	0x00000780
        /*0268*/ 	.word	0x000000ff
        /*026c*/ 	.word	0x000000e0
        /*0270*/ 	.short	0x0100
        /*0272*/ 	.byte	0x04
	.zero		1


	//   ....[24]....
        /*0274*/ 	.word	0x00000790
        /*0278*/ 	.word	0x000000ff
        /*027c*/ 	.word	0x00000060
        /*0280*/ 	.short	0x0100
        /*0282*/ 	.byte	0x04
	.zero		1


	//   ....[25]....
        /*0284*/ 	.word	0x000007a0
        /*0288*/ 	.word	0x000000ff
        /*028c*/ 	.word	0x000000e8
        /*0290*/ 	.short	0x0100
        /*0292*/ 	.byte	0x04
	.zero		1


	//   ....[26]....
        /*0294*/ 	.word	0x000007b0
        /*0298*/ 	.word	0x000000ff
        /*029c*/ 	.word	0x00000068
        /*02a0*/ 	.short	0x0100
        /*02a2*/ 	.byte	0x04
	.zero		1


	//   ....[27]....
        /*02a4*/ 	.word	0x000007c0
        /*02a8*/ 	.word	0x000000ff
        /*02ac*/ 	.word	0x000000f0
        /*02b0*/ 	.short	0x0100
        /*02b2*/ 	.byte	0x04
	.zero		1


	//   ....[28]....
        /*02b4*/ 	.word	0x000007d0
        /*02b8*/ 	.word	0x000000ff
        /*02bc*/ 	.word	0x00000070
        /*02c0*/ 	.short	0x0100
        /*02c2*/ 	.byte	0x04
	.zero		1


	//   ....[29]....
        /*02c4*/ 	.word	0x000007e0
        /*02c8*/ 	.word	0x000000ff
        /*02cc*/ 	.word	0x000000f8
        /*02d0*/ 	.short	0x0100
        /*02d2*/ 	.byte	0x04
	.zero		1


	//   ....[30]....
        /*02d4*/ 	.word	0x000007f0
        /*02d8*/ 	.word	0x000000ff
        /*02dc*/ 	.word	0x00000078
        /*02e0*/ 	.short	0x0100
        /*02e2*/ 	.byte	0x04
	.zero		1


	//   ....[31]....
        /*02e4*/ 	.word	0x00000800
        /*02e8*/ 	.word	0x000000ff
        /*02ec*/ 	.word	0x00000100
        /*02f0*/ 	.short	0x0100
        /*02f2*/ 	.byte	0x04
	.zero		1


	//   ....[32]....
        /*02f4*/ 	.word	0x00000810
        /*02f8*/ 	.word	0x000000ff
        /*02fc*/ 	.word	0x00000080
        /*0300*/ 	.short	0x0100
        /*0302*/ 	.byte	0x04
	.zero		1


	//   ....[33]....
        /*0304*/ 	.word	0x00000820
        /*0308*/ 	.word	0x000000ff
        /*030c*/ 	.word	0x00000108
        /*0310*/ 	.short	0x0100
        /*0312*/ 	.byte	0x04
	.zero		1


	//   ....[34]....
        /*0314*/ 	.word	0x00000960
        /*0318*/ 	.word	0x000000ff
        /*031c*/ 	.word	0x00000110
        /*0320*/ 	.short	0x0100
        /*0322*/ 	.byte	0x04
	.zero		1


	//   ....[35]....
        /*0324*/ 	.word	0x00000970
        /*0328*/ 	.word	0x000000ff
        /*032c*/ 	.word	0x00000120
        /*0330*/ 	.short	0x0100
        /*0332*/ 	.byte	0x04
	.zero		1


	//   ....[36]....
        /*0334*/ 	.word	0x00000980
        /*0338*/ 	.word	0x000000ff
        /*033c*/ 	.word	0x00000118
        /*0340*/ 	.short	0x0100
        /*0342*/ 	.byte	0x04
	.zero		1


	//   ....[37]....
        /*0344*/ 	.word	0x00000990
        /*0348*/ 	.word	0x000000ff
        /*034c*/ 	.word	0x00000128
        /*0350*/ 	.short	0x0100
        /*0352*/ 	.byte	0x04
	.zero		1


	//   ....[38]....
        /*0354*/ 	.word	0x00000a80
        /*0358*/ 	.word	0x000000ff
        /*035c*/ 	.word	0x00000130
        /*0360*/ 	.short	0x0100
        /*0362*/ 	.byte	0x06
	.zero		1


	//   ....[39]....
        /*0364*/ 	.word	0x00000a90
        /*0368*/ 	.word	0x000000ff
        /*036c*/ 	.word	0x00000138
        /*0370*/ 	.short	0x0100
        /*0372*/ 	.byte	0x06
	.zero		1


	//   ....[40]....
        /*0374*/ 	.word	0x00000bd0
        /*0378*/ 	.word	0x000000ff
        /*037c*/ 	.word	0x00000140
        /*0380*/ 	.short	0x0100
        /*0382*/ 	.byte	0x06
	.zero		1


	//   ....[41]....
        /*0384*/ 	.word	0x00000be0
        /*0388*/ 	.word	0x000000ff
        /*038c*/ 	.word	0x00000150
        /*0390*/ 	.short	0x0100
        /*0392*/ 	.byte	0x06
	.zero		1


	//   ....[42]....
        /*0394*/ 	.word	0x00000bf0
        /*0398*/ 	.word	0x000000ff
        /*039c*/ 	.word	0x00000148
        /*03a0*/ 	.short	0x0100
        /*03a2*/ 	.byte	0x06
	.zero		1


	//   ....[43]....
        /*03a4*/ 	.word	0x00000c00
        /*03a8*/ 	.word	0x000000ff
        /*03ac*/ 	.word	0x00000158
        /*03b0*/ 	.short	0x0100
        /*03b2*/ 	.byte	0x06
	.zero		1


	//   ....[44]....
        /*03b4*/ 	.word	0x00000d30
        /*03b8*/ 	.word	0x000000ff
        /*03bc*/ 	.word	0x00000160
        /*03c0*/ 	.short	0x0100
        /*03c2*/ 	.byte	0x04
	.zero		1


	//   ....[45]....
        /*03c4*/ 	.word	0x00000d40
        /*03c8*/ 	.word	0x000000ff
        /*03cc*/ 	.word	0x00000180
        /*03d0*/ 	.short	0x0100
        /*03d2*/ 	.byte	0x04
	.zero		1


	//   ....[46]....
        /*03d4*/ 	.word	0x00000d50
        /*03d8*/ 	.word	0x000000ff
        /*03dc*/ 	.word	0x00000168
        /*03e0*/ 	.short	0x0100
        /*03e2*/ 	.byte	0x04
	.zero		1


	//   ....[47]....
        /*03e4*/ 	.word	0x00000d60
        /*03e8*/ 	.word	0x000000ff
        /*03ec*/ 	.word	0x00000188
        /*03f0*/ 	.short	0x0100
        /*03f2*/ 	.byte	0x04
	.zero		1


	//   ....[48]....
        /*03f4*/ 	.word	0x00000d70
        /*03f8*/ 	.word	0x000000ff
        /*03fc*/ 	.word	0x00000170
        /*0400*/ 	.short	0x0100
        /*0402*/ 	.byte	0x04
	.zero		1


	//   ....[49]....
        /*0404*/ 	.word	0x00000d80
        /*0408*/ 	.word	0x000000ff
        /*040c*/ 	.word	0x00000190
        /*0410*/ 	.short	0x0100
        /*0412*/ 	.byte	0x04
	.zero		1


	//   ....[50]....
        /*0414*/ 	.word	0x00000d90
        /*0418*/ 	.word	0x000000ff
        /*041c*/ 	.word	0x00000178
        /*0420*/ 	.short	0x0100
        /*0422*/ 	.byte	0x04
	.zero		1


	//   ....[51]....
        /*0424*/ 	.word	0x00000da0
        /*0428*/ 	.word	0x000000ff
        /*042c*/ 	.word	0x00000198
        /*0430*/ 	.short	0x0100
        /*0432*/ 	.byte	0x04
	.zero		1


	//   ....[52]....
        /*0434*/ 	.word	0x00000e90
        /*0438*/ 	.word	0x000000ff
        /*043c*/ 	.word	0x000001a0
        /*0440*/ 	.short	0x0100
        /*0442*/ 	.byte	0x04
	.zero		1


	//   ....[53]....
        /*0444*/ 	.word	0x00000ea0
        /*0448*/ 	.word	0x000000ff
        /*044c*/ 	.word	0x000001b0
        /*0450*/ 	.short	0x0100
        /*0452*/ 	.byte	0x04
	.zero		1


	//   ....[54]....
        /*0454*/ 	.word	0x00000eb0
        /*0458*/ 	.word	0x000000ff
        /*045c*/ 	.word	0x000001a8
        /*0460*/ 	.short	0x0100
        /*0462*/ 	.byte	0x04
	.zero		1


	//   ....[55]....
        /*0464*/ 	.word	0x00000ec0
        /*0468*/ 	.word	0x000000ff
        /*046c*/ 	.word	0x000001b8
        /*0470*/ 	.short	0x0100
        /*0472*/ 	.byte	0x04
	.zero		1


	//   ....[56]....
        /*0474*/ 	.word	0x000019e0
        /*0478*/ 	.word	0x00000000
        /*047c*/ 	.word	0x000001b0
        /*0480*/ 	.short	0x010a
        /*0482*/ 	.byte	0xff
	.zero		1


	//   ....[57]....
        /*0484*/ 	.word	0x00001a10
        /*0488*/ 	.word	0x00000000
        /*048c*/ 	.word	0x000001a0
        /*0490*/ 	.short	0x0101
        /*0492*/ 	.byte	0xff
	.zero		1


	//   ....[58]....
        /*0494*/ 	.word	0x00001ae0
        /*0498*/ 	.word	0x000000ff
        /*049c*/ 	.word	0x00000088
        /*04a0*/ 	.short	0x010a
        /*04a2*/ 	.byte	0x04
	.zero		1


	//   ....[59]....
        /*04a4*/ 	.word	0x00001b60
        /*04a8*/ 	.word	0x000000ff
        /*04ac*/ 	.word	0x00000088
        /*04b0*/ 	.short	0x010a
        /*04b2*/ 	.byte	0x21
	.zero		1


	//   ....[60]....
        /*04b4*/ 	.word	0x00001cf0
        /*04b8*/ 	.word	0x000000ff
        /*04bc*/ 	.word	0x00000088
        /*04c0*/ 	.short	0x010a
        /*04c2*/ 	.byte	0x08
	.zero		1


	//   ....[61]....
        /*04c4*/ 	.word	0x00001e10
        /*04c8*/ 	.word	0x000000ff
        /*04cc*/ 	.word	0x00000138
        /*04d0*/ 	.short	0x0101
        /*04d2*/ 	.byte	0x06
	.zero		1


	//   ....[62]....
        /*04d4*/ 	.word	0x00001e30
        /*04d8*/ 	.word	0x000000ff
        /*04dc*/ 	.word	0x00000088
        /*04e0*/ 	.short	0x010a
        /*04e2*/ 	.byte	0x04
	.zero		1


	//   ....[63]....
        /*04e4*/ 	.word	0x00001eb0
        /*04e8*/ 	.word	0x000000ff
        /*04ec*/ 	.word	0x00000088
        /*04f0*/ 	.short	0x010a
        /*04f2*/ 	.byte	0x11
	.zero		1


	//   ....[64]....
        /*04f4*/ 	.word	0x000020c0
        /*04f8*/ 	.word	0x000000ff
        /*04fc*/ 	.word	0x00000088
        /*0500*/ 	.short	0x010a
        /*0502*/ 	.byte	0x07
	.zero		1


	//   ....[65]....
        /*0504*/ 	.word	0x00002190
        /*0508*/ 	.word	0x00000003
        /*050c*/ 	.word	0x00000140
        /*0510*/ 	.short	0x010a
        /*0512*/ 	.byte	0xff
	.zero		1


	//   ....[66]....
        /*0514*/ 	.word	0x000022e0
        /*0518*/ 	.word	0x00000000
        /*051c*/ 	.word	0x00000000
        /*0520*/ 	.short	0x0101
        /*0522*/ 	.byte	0xff
	.zero		1


	//   ....[67]....
        /*0524*/ 	.word	0x00002890
        /*0528*/ 	.word	0x000000ff
        /*052c*/ 	.word	0x00000000
        /*0530*/ 	.short	0x010a
        /*0532*/ 	.byte	0x04
	.zero		1


	//   ....[68]....
        /*0534*/ 	.word	0x00002920
        /*0538*/ 	.word	0x000000ff
        /*053c*/ 	.word	0x00000000
        /*0540*/ 	.short	0x010a
        /*0542*/ 	.byte	0x05
	.zero		1


	//   ....[69]....
        /*0544*/ 	.word	0x000029b0
        /*0548*/ 	.word	0x000000ff
        /*054c*/ 	.word	0x00000000
        /*0550*/ 	.short	0x010a
        /*0552*/ 	.byte	0x05
	.zero		1


	//   ....[70]....
        /*0554*/ 	.word	0x00002a40
        /*0558*/ 	.word	0x000000ff
        /*055c*/ 	.word	0x00000000
        /*0560*/ 	.short	0x010a
        /*0562*/ 	.byte	0x05
	.zero		1


	//   ....[71]....
        /*0564*/ 	.word	0x00002ad0
        /*0568*/ 	.word	0x000000ff
        /*056c*/ 	.word	0x00000000
        /*0570*/ 	.short	0x010a
        /*0572*/ 	.byte	0x05
	.zero		1


	//   ....[72]....
        /*0574*/ 	.word	0x00002b60
        /*0578*/ 	.word	0x000000ff
        /*057c*/ 	.word	0x00000000
        /*0580*/ 	.short	0x010a
        /*0582*/ 	.byte	0x05
	.zero		1


	//   ....[73]....
        /*0584*/ 	.word	0x00002bf0
        /*0588*/ 	.word	0x000000ff
        /*058c*/ 	.word	0x00000000
        /*0590*/ 	.short	0x010a
        /*0592*/ 	.byte	0x05
	.zero		1


	//   ....[74]....
        /*0594*/ 	.word	0x00002c80
        /*0598*/ 	.word	0x000000ff
        /*059c*/ 	.word	0x00000000
        /*05a0*/ 	.short	0x010a
        /*05a2*/ 	.byte	0x05
	.zero		1


	//   ....[75]....
        /*05a4*/ 	.word	0x00002d10
        /*05a8*/ 	.word	0x000000ff
        /*05ac*/ 	.word	0x00000000
        /*05b0*/ 	.short	0x010a
        /*05b2*/ 	.byte	0x05
	.zero		1


	//   ....[76]....
        /*05b4*/ 	.word	0x00002da0
        /*05b8*/ 	.word	0x000000ff
        /*05bc*/ 	.word	0x00000000
        /*05c0*/ 	.short	0x010a
        /*05c2*/ 	.byte	0x05
	.zero		1


	//   ....[77]....
        /*05c4*/ 	.word	0x00002e30
        /*05c8*/ 	.word	0x000000ff
        /*05cc*/ 	.word	0x00000000
        /*05d0*/ 	.short	0x010a
        /*05d2*/ 	.byte	0x05
	.zero		1


	//   ....[78]....
        /*05d4*/ 	.word	0x00002ec0
        /*05d8*/ 	.word	0x000000ff
        /*05dc*/ 	.word	0x00000000
        /*05e0*/ 	.short	0x010a
        /*05e2*/ 	.byte	0x05
	.zero		1


	//   ....[79]....
        /*05e4*/ 	.word	0x00002f50
        /*05e8*/ 	.word	0x000000ff
        /*05ec*/ 	.word	0x00000000
        /*05f0*/ 	.short	0x010a
        /*05f2*/ 	.byte	0x05
	.zero		1


	//   ....[80]....
        /*05f4*/ 	.word	0x00002fe0
        /*05f8*/ 	.word	0x000000ff
        /*05fc*/ 	.word	0x00000000
        /*0600*/ 	.short	0x010a
        /*0602*/ 	.byte	0x05
	.zero		1


	//   ....[81]....
        /*0604*/ 	.word	0x00003070
        /*0608*/ 	.word	0x000000ff
        /*060c*/ 	.word	0x00000000
        /*0610*/ 	.short	0x010a
        /*0612*/ 	.byte	0x05
	.zero		1


	//   ....[82]....
        /*0614*/ 	.word	0x00003100
        /*0618*/ 	.word	0x000000ff
        /*061c*/ 	.word	0x00000000
        /*0620*/ 	.short	0x010a
        /*0622*/ 	.byte	0x05
	.zero		1


	//   ....[83]....
        /*0624*/ 	.word	0x000031a0
        /*0628*/ 	.word	0x00000000
        /*062c*/ 	.word	0x00000000
        /*0630*/ 	.short	0x010a
        /*0632*/ 	.byte	0xff
	.zero		1


	//   ....[84]....
        /*0634*/ 	.word	0x000032c0
        /*0638*/ 	.word	0x00000002
        /*063c*/ 	.word	0x000001a0
        /*0640*/ 	.short	0x010a
        /*0642*/ 	.byte	0xff
	.zero		1


	//   ....[85]....
        /*0644*/ 	.word	0x00003330
        /*0648*/ 	.word	0x00000002
        /*064c*/ 	.word	0x00000000
        /*0650*/ 	.short	0x0101
        /*0652*/ 	.byte	0xff
	.zero		1


	//   ....[86]....
        /*0654*/ 	.word	0x00003350
        /*0658*/ 	.word	0x000000ff
        /*065c*/ 	.word	0x00000150
        /*0660*/ 	.short	0x010a
        /*0662*/ 	.byte	0x04
	.zero		1


	//   ....[87]....
        /*0664*/ 	.word	0x00003470
        /*0668*/ 	.word	0x00000002
        /*066c*/ 	.word	0x00000140
        /*0670*/ 	.short	0x010a
        /*0672*/ 	.byte	0xff
	.zero		1


	//   ....[88]....
        /*0674*/ 	.word	0x00003570
        /*0678*/ 	.word	0x00000002
        /*067c*/ 	.word	0x00000000
        /*0680*/ 	.short	0x0101
        /*0682*/ 	.byte	0xff
	.zero		1


	//   ....[89]....
        /*0684*/ 	.word	0x00003600
        /*0688*/ 	.word	0x000000ff
        /*068c*/ 	.word	0x00000150
        /*0690*/ 	.short	0x0106
        /*0692*/ 	.byte	0x04
	.zero		1


	//   ....[90]....
        /*0694*/ 	.word	0x00003620
        /*0698*/ 	.word	0x000000ff
        /*069c*/ 	.word	0x00000150
        /*06a0*/ 	.short	0x010a
        /*06a2*/ 	.byte	0x04
	.zero		1


	//   ....[91]....
        /*06a4*/ 	.word	0x000036b0
        /*06a8*/ 	.word	0x000000ff
        /*06ac*/ 	.word	0x00000150
        /*06b0*/ 	.short	0x0106
        /*06b2*/ 	.byte	0x07
	.zero		1


	//   ....[92]....
        /*06b4*/ 	.word	0x000036f0
        /*06b8*/ 	.word	0x00000000
        /*06bc*/ 	.word	0x00000150
        /*06c0*/ 	.short	0x010a
        /*06c2*/ 	.byte	0xff
	.zero		1


	//   ....[93]....
        /*06c4*/ 	.word	0x00003c00
        /*06c8*/ 	.word	0x00000000
        /*06cc*/ 	.word	0x00000140
        /*06d0*/ 	.short	0x010a
        /*06d2*/ 	.byte	0xff
	.zero		1


	//   ....[94]....
        /*06d4*/ 	.word	0x00003d00
        /*06d8*/ 	.word	0x00000003
        /*06dc*/ 	.word	0x00000000
        /*06e0*/ 	.short	0x0101
        /*06e2*/ 	.byte	0xff
	.zero		1


	//   ....[95]....
        /*06e4*/ 	.word	0x00003d10
        /*06e8*/ 	.word	0x000000ff
        /*06ec*/ 	.word	0x00000000
        /*06f0*/ 	.short	0x010a
        /*06f2*/ 	.byte	0x04
	.zero		1


	//   ....[96]....
        /*06f4*/ 	.word	0x00003d90
        /*06f8*/ 	.word	0x000000ff
        /*06fc*/ 	.word	0x00000180
        /*0700*/ 	.short	0x010a
        /*0702*/ 	.byte	0x17
	.zero		1


	//   ....[97]....
        /*0704*/ 	.word	0x00003e70
        /*0708*/ 	.word	0x000000ff
        /*070c*/ 	.word	0x00000000
        /*0710*/ 	.short	0x010a
        /*0712*/ 	.byte	0x05
	.zero		1


	//   ....[98]....
        /*0714*/ 	.word	0x00003fb0
        /*0718*/ 	.word	0x000000ff
        /*071c*/ 	.word	0x00000000
        /*0720*/ 	.short	0x010a
        /*0722*/ 	.byte	0x04
	.zero		1


	//   ....[99]....
        /*0724*/ 	.word	0x000041a0
        /*0728*/ 	.word	0x000000ff
        /*072c*/ 	.word	0x00000000
        /*0730*/ 	.short	0x010a
        /*0732*/ 	.byte	0x04
	.zero		1


	//   ....[100]....
        /*0734*/ 	.word	0x00004230
        /*0738*/ 	.word	0x000000ff
        /*073c*/ 	.word	0x00000000
        /*0740*/ 	.short	0x010a
        /*0742*/ 	.byte	0x05
	.zero		1


	//   ....[101]....
        /*0744*/ 	.word	0x000042c0
        /*0748*/ 	.word	0x000000ff
        /*074c*/ 	.word	0x00000000
        /*0750*/ 	.short	0x010a
        /*0752*/ 	.byte	0x05
	.zero		1


	//   ....[102]....
        /*0754*/ 	.word	0x00004350
        /*0758*/ 	.word	0x000000ff
        /*075c*/ 	.word	0x00000000
        /*0760*/ 	.short	0x010a
        /*0762*/ 	.byte	0x04
	.zero		1


	//   ....[103]....
        /*0764*/ 	.word	0x00004850
        /*0768*/ 	.word	0x00000008
        /*076c*/ 	.word	0x00000140
        /*0770*/ 	.short	0x010a
        /*0772*/ 	.byte	0xff
	.zero		1


	//   ....[104]....
        /*0774*/ 	.word	0x000049c0
        /*0778*/ 	.word	0x00000000
        /*077c*/ 	.word	0x00000000
        /*0780*/ 	.short	0x0101
        /*0782*/ 	.byte	0xff
	.zero		1


	//   ....[105]....
        /*0784*/ 	.word	0x00004ea0
        /*0788*/ 	.word	0x000000ff
        /*078c*/ 	.word	0x00000138
        /*0790*/ 	.short	0x010a
        /*0792*/ 	.byte	0x15
	.zero		1


	//   ....[106]....
        /*0794*/ 	.word	0x00005030
        /*0798*/ 	.word	0x000000ff
        /*079c*/ 	.word	0x00000120
        /*07a0*/ 	.short	0x010a
        /*07a2*/ 	.byte	0x15
	.zero		1


	//   ....[107]....
        /*07a4*/ 	.word	0x000051a0
        /*07a8*/ 	.word	0x000000ff
        /*07ac*/ 	.word	0x00000110
        /*07b0*/ 	.short	0x010b
        /*07b2*/ 	.byte	0x15
	.zero		1


	//   ....[108]....
        /*07b4*/ 	.word	0x000051c0
        /*07b8*/ 	.word	0x000000ff
        /*07bc*/ 	.word	0x00000000
        /*07c0*/ 	.short	0x0101
        /*07c2*/ 	.byte	0x04
	.zero		1


	//   ....[109]....
        /*07c4*/ 	.word	0x000051d0
        /*07c8*/ 	.word	0x000000ff
        /*07cc*/ 	.word	0x00000128
        /*07d0*/ 	.short	0x010a
        /*07d2*/ 	.byte	0x15
	.zero		1


	//   ....[110]....
        /*07d4*/ 	.word	0x000053c0
        /*07d8*/ 	.word	0x000000ff
        /*07dc*/ 	.word	0x00000118
        /*07e0*/ 	.short	0x010b
        /*07e2*/ 	.byte	0x15
	.zero		1


	//   ....[111]....
        /*07e4*/ 	.word	0x000053d0
        /*07e8*/ 	.word	0x000000ff
        /*07ec*/ 	.word	0x00000000
        /*07f0*/ 	.short	0x0101
        /*07f2*/ 	.byte	0x26
	.zero		1


	//   ....[112]....
        /*07f4*/ 	.word	0x00005400
        /*07f8*/ 	.word	0x000000ff
        /*07fc*/ 	.word	0x00000120
        /*0800*/ 	.short	0x010a
        /*0802*/ 	.byte	0x15
	.zero		1


	//   ....[113]....
        /*0804*/ 	.word	0x00005440
        /*0808*/ 	.word	0x00000000
        /*080c*/ 	.word	0x00000128
        /*0810*/ 	.short	0x010a
        /*0812*/ 	.byte	0xff
	.zero		1


	//   ....[114]....
        /*0814*/ 	.word	0x00005750
        /*0818*/ 	.word	0x00000003
        /*081c*/ 	.word	0x00000140
        /*0820*/ 	.short	0x010a
        /*0822*/ 	.byte	0xff
	.zero		1


	//   ....[115]....
        /*0824*/ 	.word	0x000058d0
        /*0828*/ 	.word	0x00000000
        /*082c*/ 	.word	0x00000000
        /*0830*/ 	.short	0x0101
        /*0832*/ 	.byte	0xff
	.zero		1


	//   ....[116]....
        /*0834*/ 	.word	0x000063e0
        /*0838*/ 	.word	0x00000003
        /*083c*/ 	.word	0x00000110
        /*0840*/ 	.short	0x010a
        /*0842*/ 	.byte	0xff
	.zero		1


	//   ....[117]....
        /*0844*/ 	.word	0x00006420
        /*0848*/ 	.word	0x0000002b
        /*084c*/ 	.word	0x00000160
        /*0850*/ 	.short	0x010a
        /*0852*/ 	.byte	0xff
	.zero		1


	//   ....[118]....
        /*0854*/ 	.word	0x00006560
        /*0858*/ 	.word	0x00000003
        /*085c*/ 	.word	0x00000110
        /*0860*/ 	.short	0x010a
        /*0862*/ 	.byte	0xff
	.zero		1


	//   ....[119]....
        /*0864*/ 	.word	0x00006680
        /*0868*/ 	.word	0x00000000
        /*086c*/ 	.word	0x00000000
        /*0870*/ 	.short	0x0101
        /*0872*/ 	.byte	0xff
	.zero		1


	//   ....[120]....
        /*0874*/ 	.word	0x00006700
        /*0878*/ 	.word	0x0000002b
        /*087c*/ 	.word	0x00000160
        /*0880*/ 	.short	0x010a
        /*0882*/ 	.byte	0xff
	.zero		1


	//   ....[121]....
        /*0884*/ 	.word	0x00007270
        /*0888*/ 	.word	0x00000003
        /*088c*/ 	.word	0x00000110
        /*0890*/ 	.short	0x010a
        /*0892*/ 	.byte	0xff
	.zero		1


	//   ....[122]....
        /*0894*/ 	.word	0x00007320
        /*0898*/ 	.word	0x00000003
        /*089c*/ 	.word	0x00000110
        /*08a0*/ 	.short	0x010a
        /*08a2*/ 	.byte	0xff
	.zero		1


	//   ....[123]....
        /*08a4*/ 	.word	0x00007440
        /*08a8*/ 	.word	0x00000000
        /*08ac*/ 	.word	0x00000000
        /*08b0*/ 	.short	0x0101
        /*08b2*/ 	.byte	0xff
	.zero		1


	//   ....[124]....
        /*08b4*/ 	.word	0x00007850
        /*08b8*/ 	.word	0x000000ff
        /*08bc*/ 	.word	0x00000000
        /*08c0*/ 	.short	0x0101
        /*08c2*/ 	.byte	0x04
	.zero		1


	//   ....[125]....
        /*08c4*/ 	.word	0x00008150
        /*08c8*/ 	.word	0x00000000
        /*08cc*/ 	.word	0x000001b0
        /*08d0*/ 	.short	0x010a
        /*08d2*/ 	.byte	0xff
	.zero		1


	//   ....[126]....
        /*08d4*/ 	.word	0x000081b0
        /*08d8*/ 	.word	0x00000000
        /*08dc*/ 	.word	0x00000088
        /*08e0*/ 	.short	0x010a
        /*08e2*/ 	.byte	0xff
	.zero		1


	//   ....[127]....
        /*08e4*/ 	.word	0x00008210
        /*08e8*/ 	.word	0x00000000
        /*08ec*/ 	.word	0x00000088
        /*08f0*/ 	.short	0x010a
        /*08f2*/ 	.byte	0xff
	.zero		1


	//   ....[128]....
        /*08f4*/ 	.word	0x00008260
        /*08f8*/ 	.word	0x00000003
        /*08fc*/ 	.word	0x00000140
        /*0900*/ 	.short	0x010a
        /*0902*/ 	.byte	0xff
	.zero		1


	//   ....[129]....
        /*0904*/ 	.word	0x000082c0
        /*0908*/ 	.word	0x00000000
        /*090c*/ 	.word	0x00000000
        /*0910*/ 	.short	0x010a
        /*0912*/ 	.byte	0xff
	.zero		1


	//   ....[130]....
        /*0914*/ 	.word	0x00008320
        /*0918*/ 	.word	0x00000000
        /*091c*/ 	.word	0x00000000
        /*0920*/ 	.short	0x010a
        /*0922*/ 	.byte	0xff
	.zero		1


	//   ....[131]....
        /*0924*/ 	.word	0x00008380
        /*0928*/ 	.word	0x00000000
        /*092c*/ 	.word	0x00000000
        /*0930*/ 	.short	0x010a
        /*0932*/ 	.byte	0xff
	.zero		1


	//   ....[132]....
        /*0934*/ 	.word	0x000083e0
        /*0938*/ 	.word	0x00000000
        /*093c*/ 	.word	0x00000000
        /*0940*/ 	.short	0x010a
        /*0942*/ 	.byte	0xff
	.zero		1


	//   ....[133]....
        /*0944*/ 	.word	0x00008440
        /*0948*/ 	.word	0x00000000
        /*094c*/ 	.word	0x00000000
        /*0950*/ 	.short	0x010a
        /*0952*/ 	.byte	0xff
	.zero		1


	//   ....[134]....
        /*0954*/ 	.word	0x000084a0
        /*0958*/ 	.word	0x00000000
        /*095c*/ 	.word	0x00000000
        /*0960*/ 	.short	0x010a
        /*0962*/ 	.byte	0xff
	.zero		1


	//   ....[135]....
        /*0964*/ 	.word	0x00008500
        /*0968*/ 	.word	0x00000000
        /*096c*/ 	.word	0x00000000
        /*0970*/ 	.short	0x010a
        /*0972*/ 	.byte	0xff
	.zero		1


	//   ....[136]....
        /*0974*/ 	.word	0x00008560
        /*0978*/ 	.word	0x00000000
        /*097c*/ 	.word	0x00000000
        /*0980*/ 	.short	0x010a
        /*0982*/ 	.byte	0xff
	.zero		1


	//   ....[137]....
        /*0984*/ 	.word	0x000085c0
        /*0988*/ 	.word	0x00000000
        /*098c*/ 	.word	0x00000000
        /*0990*/ 	.short	0x010a
        /*0992*/ 	.byte	0xff
	.zero		1


	//   ....[138]....
        /*0994*/ 	.word	0x00008620
        /*0998*/ 	.word	0x00000000
        /*099c*/ 	.word	0x00000000
        /*09a0*/ 	.short	0x010a
        /*09a2*/ 	.byte	0xff
	.zero		1


	//   ....[139]....
        /*09a4*/ 	.word	0x00008680
        /*09a8*/ 	.word	0x00000000
        /*09ac*/ 	.word	0x00000000
        /*09b0*/ 	.short	0x010a
        /*09b2*/ 	.byte	0xff
	.zero		1


	//   ....[140]....
        /*09b4*/ 	.word	0x000086e0
        /*09b8*/ 	.word	0x00000000
        /*09bc*/ 	.word	0x00000000
        /*09c0*/ 	.short	0x010a
        /*09c2*/ 	.byte	0xff
	.zero		1


	//   ....[141]....
        /*09c4*/ 	.word	0x00008740
        /*09c8*/ 	.word	0x00000000
        /*09cc*/ 	.word	0x00000000
        /*09d0*/ 	.short	0x010a
        /*09d2*/ 	.byte	0xff
	.zero		1


	//   ....[142]....
        /*09d4*/ 	.word	0x000087a0
        /*09d8*/ 	.word	0x00000000
        /*09dc*/ 	.word	0x00000000
        /*09e0*/ 	.short	0x010a
        /*09e2*/ 	.byte	0xff
	.zero		1


	//   ....[143]....
        /*09e4*/ 	.word	0x00008800
        /*09e8*/ 	.word	0x00000000
        /*09ec*/ 	.word	0x00000000
        /*09f0*/ 	.short	0x010a
        /*09f2*/ 	.byte	0xff
	.zero		1


	//   ....[144]....
        /*09f4*/ 	.word	0x00008860
        /*09f8*/ 	.word	0x00000000
        /*09fc*/ 	.word	0x00000000
        /*0a00*/ 	.short	0x010a
        /*0a02*/ 	.byte	0xff
	.zero		1


	//   ....[145]....
        /*0a04*/ 	.word	0x000088b0
        /*0a08*/ 	.word	0x00000002
        /*0a0c*/ 	.word	0x000001a0
        /*0a10*/ 	.short	0x010a
        /*0a12*/ 	.byte	0xff
	.zero		1


	//   ....[146]....
        /*0a14*/ 	.word	0x00008910
        /*0a18*/ 	.word	0x00000002
        /*0a1c*/ 	.word	0x00000150
        /*0a20*/ 	.short	0x010a
        /*0a22*/ 	.byte	0xff
	.zero		1


	//   ....[147]....
        /*0a24*/ 	.word	0x00008960
        /*0a28*/ 	.word	0x00000002
        /*0a2c*/ 	.word	0x00000140
        /*0a30*/ 	.short	0x010a
        /*0a32*/ 	.byte	0xff
	.zero		1


	//   ....[148]....
        /*0a34*/ 	.word	0x000089c0
        /*0a38*/ 	.word	0x00000000
        /*0a3c*/ 	.word	0x00000150
        /*0a40*/ 	.short	0x010a
        /*0a42*/ 	.byte	0xff
	.zero		1


	//   ....[149]....
        /*0a44*/ 	.word	0x00008a10
        /*0a48*/ 	.word	0x00000000
        /*0a4c*/ 	.word	0x00000140
        /*0a50*/ 	.short	0x010a
        /*0a52*/ 	.byte	0xff
	.zero		1


	//   ....[150]....
        /*0a54*/ 	.word	0x00008a70
        /*0a58*/ 	.word	0x00000002
        /*0a5c*/ 	.word	0x00000180
        /*0a60*/ 	.short	0x010a
        /*0a62*/ 	.byte	0xff
	.zero		1


	//   ....[151]....
        /*0a64*/ 	.word	0x00008ad0
        /*0a68*/ 	.word	0x00000000
        /*0a6c*/ 	.word	0x00000000
        /*0a70*/ 	.short	0x010a
        /*0a72*/ 	.byte	0xff
	.zero		1


	//   ....[152]....
        /*0a74*/ 	.word	0x00008b30
        /*0a78*/ 	.word	0x00000000
        /*0a7c*/ 	.word	0x00000000
        /*0a80*/ 	.short	0x010a
        /*0a82*/ 	.byte	0xff
	.zero		1


	//   ....[153]....
        /*0a84*/ 	.word	0x00008b90
        /*0a88*/ 	.word	0x00000000
        /*0a8c*/ 	.word	0x00000000
        /*0a90*/ 	.short	0x010a
        /*0a92*/ 	.byte	0xff
	.zero		1


	//   ....[154]....
        /*0a94*/ 	.word	0x00008bf0
        /*0a98*/ 	.word	0x00000000
        /*0a9c*/ 	.word	0x00000000
        /*0aa0*/ 	.short	0x010a
        /*0aa2*/ 	.byte	0xff
	.zero		1


	//   ....[155]....
        /*0aa4*/ 	.word	0x00008c50
        /*0aa8*/ 	.word	0x00000000
        /*0aac*/ 	.word	0x00000000
        /*0ab0*/ 	.short	0x010a
        /*0ab2*/ 	.byte	0xff
	.zero		1


	//   ....[156]....
        /*0ab4*/ 	.word	0x00008ca0
        /*0ab8*/ 	.word	0x00000008
        /*0abc*/ 	.word	0x00000140
        /*0ac0*/ 	.short	0x010a
        /*0ac2*/ 	.byte	0xff
	.zero		1


	//   ....[157]....
        /*0ac4*/ 	.word	0x00008d00
        /*0ac8*/ 	.word	0x00000000
        /*0acc*/ 	.word	0x00000138
        /*0ad0*/ 	.short	0x010a
        /*0ad2*/ 	.byte	0xff
	.zero		1


	//   ....[158]....
        /*0ad4*/ 	.word	0x00008d60
        /*0ad8*/ 	.word	0x00000000
        /*0adc*/ 	.word	0x00000120
        /*0ae0*/ 	.short	0x010a
        /*0ae2*/ 	.byte	0xff
	.zero		1


	//   ....[159]....
        /*0ae4*/ 	.word	0x00008dc0
        /*0ae8*/ 	.word	0x00000000
        /*0aec*/ 	.word	0x00000128
        /*0af0*/ 	.short	0x010a
        /*0af2*/ 	.byte	0xff
	.zero		1


	//   ....[160]....
        /*0af4*/ 	.word	0x00008e20
        /*0af8*/ 	.word	0x00000000
        /*0afc*/ 	.word	0x00000120
        /*0b00*/ 	.short	0x010a
        /*0b02*/ 	.byte	0xff
	.zero		1


	//   ....[161]....
        /*0b04*/ 	.word	0x00008e70
        /*0b08*/ 	.word	0x00000003
        /*0b0c*/ 	.word	0x00000140
        /*0b10*/ 	.short	0x010a
        /*0b12*/ 	.byte	0xff
	.zero		1


	//   ....[162]....
        /*0b14*/ 	.word	0x00008ec0
        /*0b18*/ 	.word	0x00000003
        /*0b1c*/ 	.word	0x00000110
        /*0b20*/ 	.short	0x010a
        /*0b22*/ 	.byte	0xff
	.zero		1


	//   ....[163]....
        /*0b24*/ 	.word	0x00008f10
        /*0b28*/ 	.word	0x0000002b
        /*0b2c*/ 	.word	0x00000160
        /*0b30*/ 	.short	0x010a
        /*0b32*/ 	.byte	0xff
	.zero		1


	//   ....[164]....
        /*0b34*/ 	.word	0x00008f60
        /*0b38*/ 	.word	0x00000003
        /*0b3c*/ 	.word	0x00000110
        /*0b40*/ 	.short	0x010a
        /*0b42*/ 	.byte	0xff
	.zero		1


	//----- nvinfo : EIATTR_NUM_MBARRIERS
	.align		4
.L_47:
        /*0b44*/ 	.byte	0x03, 0x38
        /*0b46*/ 	.short	0x0038


	//----- nvinfo : EIATTR_EXIT_INSTR_OFFSETS
	.align		4
        /*0b48*/ 	.byte	0x04, 0x1c
        /*0b4a*/ 	.short	(.L_49 - .L_48)


	//   ....[0]....
.L_48:
        /*0b4c*/ 	.word	0x000031d0


	//   ....[1]....
        /*0b50*/ 	.word	0x000036c0


	//   ....[2]....
        /*0b54*/ 	.word	0x00003720


	//   ....[3]....
        /*0b58*/ 	.word	0x000045b0


	//   ....[4]....
        /*0b5c*/ 	.word	0x00005470


	//   ....[5]....
        /*0b60*/ 	.word	0x000054b0


	//   ....[6]....
        /*0b64*/ 	.word	0x00008140


	//----- nvinfo : EIATTR_MAX_THREADS
	.align		4
.L_49:
        /*0b68*/ 	.byte	0x04, 0x05
        /*0b6a*/ 	.short	(.L_51 - .L_50)
.L_50:
        /*0b6c*/ 	.word	0x00000100
        /*0b70*/ 	.word	0x00000001
        /*0b74*/ 	.word	0x00000001


	//----- nvinfo : EIATTR_CRS_STACK_SIZE
	.align		4
.L_51:
        /*0b78*/ 	.byte	0x04, 0x1e
        /*0b7a*/ 	.short	(.L_53 - .L_52)
.L_52:
        /*0b7c*/ 	.word	0x00000000


	//----- nvinfo : EIATTR_CBANK_PARAM_SIZE
	.align		4
.L_53:
        /*0b80*/ 	.byte	0x03, 0x19
        /*0b82*/ 	.short	0x0800


	//----- nvinfo : EIATTR_PARAM_CBANK
	.align		4
        /*0b84*/ 	.byte	0x04, 0x0a
        /*0b86*/ 	.short	(.L_55 - .L_54)
	.align		4
.L_54:
        /*0b88*/ 	.word	index@(.nv.constant0._ZN7cutlass13device_kernelINS_4gemm6kernel13GemmUniversalIN4cute5tupleIJiiiiEEENS1_10collective13CollectiveMmaINS1_35MainloopSm100TmaUmmaWarpSpecializedILi17ELi2ELi4ENS5_IJNS4_1CILi2EEENSA_ILi1EEESC_EEEEENS5_IJNSA_ILi64EEENSA_ILi128EEESF_EEEaNS5_IJlSC_lEEEaSI_NS4_8TiledMMAINS4_8MMA_AtomIJNS4_15SM100_MMA_S8_SSIaaiLi64ELi128ELNS4_4UMMA5MajorE0ELSN_0ELNSM_8SaturateE0EEEEEENS4_6LayoutINS5_IJSC_SC_SC_EEENS5_IJNSA_ILi0EEEST_ST_EEEEENS5_IJNS4_10UnderscoreESW_SW_EEEEENS4_13SM90_TMA_LOADENS4_14ComposedLayoutINS4_7SwizzleILi2ELi4ELi3EEENS4_18smem_ptr_flag_bitsILi8EEENSR_INS5_IJNSA_ILi8EEESF_EEENS5_IJSF_SC_EEEEEEEvNS4_8identityENS4_23SM90_TMA_LOAD_MULTICASTES19_vS1A_EENS_8epilogue10collective18CollectiveEpilogueINS1D_23Sm100TmaWarpSpecializedILi2ELi2ELi32ELb0ELb0EEEJSH_NS5_IJNSR_ISF_SC_EES1I_EEEaSI_aSI_NS1D_6fusion15FusionCallbacksIS1H_NS1K_17LinearCombinationIaiaiLNS_15FloatRoundStyleE2EEESH_S1J_JEEENS4_5SM1004TMEM4LOAD26SM100_TMEM_LOAD_16dp32b32xESZ_S19_NS4_39AutoVectorizingCopyWithAssumedAlignmentILi128EEENS4_14SM90_TMA_STOREES19_S1V_S1V_EEEvvEEEEvNT_6ParamsE)
        /*0b8c*/ 	.short	0x0380
        /*0b8e*/ 	.short	0x0800


	//----- nvinfo : EIATTR_SW_WAR
	.align		4
.L_55:
        /*0b90*/ 	.byte	0x04, 0x36
        /*0b92*/ 	.short	(.L_57 - .L_56)
.L_56:
        /*0b94*/ 	.word	0x00000008
.L_57:


//--------------------- .nv.callgraph             --------------------------
	.section	.nv.callgraph,"",@"SHT_CUDA_CALLGRAPH"
	.align	4
	.sectionentsize	8
	.align		4
        /*0000*/ 	.word	0x00000000
	.align		4
        /*0004*/ 	.word	0xffffffff
	.align		4
        /*0008*/ 	.word	index@(_ZN7cutlass13device_kernelINS_4gemm6kernel13GemmUniversalIN4cute5tupleIJiiiiEEENS1_10collective13CollectiveMmaINS1_35MainloopSm100TmaUmmaWarpSpecializedILi17ELi2ELi4ENS5_IJNS4_1CILi2EEENSA_ILi1EEESC_EEEEENS5_IJNSA_ILi64EEENSA_ILi128EEESF_EEEaNS5_IJlSC_lEEEaSI_NS4_8TiledMMAINS4_8MMA_AtomIJNS4_15SM100_MMA_S8_SSIaaiLi64ELi128ELNS4_4UMMA5MajorE0ELSN_0ELNSM_8SaturateE0EEEEEENS4_6LayoutINS5_IJSC_SC_SC_EEENS5_IJNSA_ILi0EEEST_ST_EEEEENS5_IJNS4_10UnderscoreESW_SW_EEEEENS4_13SM90_TMA_LOADENS4_14ComposedLayoutINS4_7SwizzleILi2ELi4ELi3EEENS4_18smem_ptr_flag_bitsILi8EEENSR_INS5_IJNSA_ILi8EEESF_EEENS5_IJSF_SC_EEEEEEEvNS4_8identityENS4_23SM90_TMA_LOAD_MULTICASTES19_vS1A_EENS_8epilogue10collective18CollectiveEpilogueINS1D_23Sm100TmaWarpSpecializedILi2ELi2ELi32ELb0ELb0EEEJSH_NS5_IJNSR_ISF_SC_EES1I_EEEaSI_aSI_NS1D_6fusion15FusionCallbacksIS1H_NS1K_17LinearCombinationIaiaiLNS_15FloatRoundStyleE2EEESH_S1J_JEEENS4_5SM1004TMEM4LOAD26SM100_TMEM_LOAD_16dp32b32xESZ_S19_NS4_39AutoVectorizingCopyWithAssumedAlignmentILi128EEENS4_14SM90_TMA_STOREES19_S1V_S1V_EEEvvEEEEvNT_6ParamsE)
	.align		4
        /*000c*/ 	.word	index@(__assertfail)
	.align		4
        /*0010*/ 	.word	0x00000000
	.align		4
        /*0014*/ 	.word	0xfffffffe
	.align		4
        /*0018*/ 	.word	0x00000000
	.align		4
        /*001c*/ 	.word	0xfffffffd
	.align		4
        /*0020*/ 	.word	0x00000000
	.align		4
        /*0024*/ 	.word	0xfffffffc


//--------------------- .nv.constant4             --------------------------
	.section	.nv.constant4,"a",@progbits
	.align	8
	.align		8
.nv.constant4:
        /*0000*/ 	.dword	__assertfail
	.align		8
        /*0008*/ 	.dword	__unnamed_1
	.align		8
        /*0010*/ 	.dword	__unnamed_2
	.align		8
        /*0018*/ 	.dword	_ZN40_INTERNAL_ad87d2d5_4_k_cu_0554c9be_245214cuda3std3__45__cpo5beginE
	.align		8
        /*0020*/ 	.dword	_ZN40_INTERNAL_ad87d2d5_4_k_cu_0554c9be_245214cuda3std3__45__cpo3endE
	.align		8
        /*0028*/ 	.dword	_ZN40_INTERNAL_ad87d2d5_4_k_cu_0554c9be_245214cuda3std3__45__cpo6cbeginE
	.align		8
        /*0030*/ 	.dword	_ZN40_INTERNAL_ad87d2d5_4_k_cu_0554c9be_245214cuda3std3__45__cpo4cendE
	.align		8
        /*0038*/ 	.dword	_ZN40_INTERNAL_ad87d2d5_4_k_cu_0554c9be_245214cuda3std3__442_GLOBAL__N__ad87d2d5_4_k_cu_0554c9be_245216ignoreE
	.align		8
        /*0040*/ 	.dword	_ZN40_INTERNAL_ad87d2d5_4_k_cu_0554c9be_245214cuda3std3__419piecewise_constructE
	.align		8
        /*0048*/ 	.dword	_ZN40_INTERNAL_ad87d2d5_4_k_cu_0554c9be_245214cuda3std3__48in_placeE
	.align		8
        /*0050*/ 	.dword	_ZN40_INTERNAL_ad87d2d5_4_k_cu_0554c9be_245214cuda3std6ranges3__45__cpo4swapE
	.align		8
        /*0058*/ 	.dword	_ZN40_INTERNAL_ad87d2d5_4_k_cu_0554c9be_245214cuda3std6ranges3__45__cpo9iter_moveE
	.align		8
        /*0060*/ 	.dword	_ZN40_INTERNAL_ad87d2d5_4_k_cu_0554c9be_245214cute7productE
	.align		8
        /*0068*/ 	.dword	_ZN40_INTERNAL_ad87d2d5_4_k_cu_0554c9be_245214cute1_E
	.align		8
        /*0070*/ 	.dword	$str$25
	.align		8
        /*0078*/ 	.dword	$str$26
	.align		8
        /*0080*/ 	.dword	$str$27
	.align		8
        /*0088*/ 	.dword	$str$28


//--------------------- .text._ZN7cutlass13device_kernelINS_4gemm6kernel13GemmUniversalIN4cute5tupleIJiiiiEEENS1_10collective13CollectiveMmaINS1_35MainloopSm100TmaUmmaWarpSpecializedILi17ELi2ELi4ENS5_IJNS4_1CILi2EEENSA_ILi1EEESC_EEEEENS5_IJNSA_ILi64EEENSA_ILi128EEESF_EEEaNS5_IJlSC_lEEEaSI_NS4_8TiledMMAINS4_8MMA_AtomIJNS4_15SM100_MMA_S8_SSIaaiLi64ELi128ELNS4_4UMMA5MajorE0ELSN_0ELNSM_8SaturateE0EEEEEENS4_6LayoutINS5_IJSC_SC_SC_EEENS5_IJNSA_ILi0EEEST_ST_EEEEENS5_IJNS4_10UnderscoreESW_SW_EEEEENS4_13SM90_TMA_LOADENS4_14ComposedLayoutINS4_7SwizzleILi2ELi4ELi3EEENS4_18smem_ptr_flag_bitsILi8EEENSR_INS5_IJNSA_ILi8EEESF_EEENS5_IJSF_SC_EEEEEEEvNS4_8identityENS4_23SM90_TMA_LOAD_MULTICASTES19_vS1A_EENS_8epilogue10collective18CollectiveEpilogueINS1D_23Sm100TmaWarpSpecializedILi2ELi2ELi32ELb0ELb0EEEJSH_NS5_IJNSR_ISF_SC_EES1I_EEEaSI_aSI_NS1D_6fusion15FusionCallbacksIS1H_NS1K_17LinearCombinationIaiaiLNS_15FloatRoundStyleE2EEESH_S1J_JEEENS4_5SM1004TMEM4LOAD26SM100_TMEM_LOAD_16dp32b32xESZ_S19_NS4_39AutoVectorizingCopyWithAssumedAlignmentILi128EEENS4_14SM90_TMA_STOREES19_S1V_S1V_EEEvvEEEEvNT_6ParamsE --------------------------
	.section	.text._ZN7cutlass13device_kernelINS_4gemm6kernel13GemmUniversalIN4cute5tupleIJiiiiEEENS1_10collective13CollectiveMmaINS1_35MainloopSm100TmaUmmaWarpSpecializedILi17ELi2ELi4ENS5_IJNS4_1CILi2EEENSA_ILi1EEESC_EEEEENS5_IJNSA_ILi64EEENSA_ILi128EEESF_EEEaNS5_IJlSC_lEEEaSI_NS4_8TiledMMAINS4_8MMA_AtomIJNS4_15SM100_MMA_S8_SSIaaiLi64ELi128ELNS4_4UMMA5MajorE0ELSN_0ELNSM_8SaturateE0EEEEEENS4_6LayoutINS5_IJSC_SC_SC_EEENS5_IJNSA_ILi0EEEST_ST_EEEEENS5_IJNS4_10UnderscoreESW_SW_EEEEENS4_13SM90_TMA_LOADENS4_14ComposedLayoutINS4_7SwizzleILi2ELi4ELi3EEENS4_18smem_ptr_flag_bitsILi8EEENSR_INS5_IJNSA_ILi8EEESF_EEENS5_IJSF_SC_EEEEEEEvNS4_8identityENS4_23SM90_TMA_LOAD_MULTICASTES19_vS1A_EENS_8epilogue10collective18CollectiveEpilogueINS1D_23Sm100TmaWarpSpecializedILi2ELi2ELi32ELb0ELb0EEEJSH_NS5_IJNSR_ISF_SC_EES1I_EEEaSI_aSI_NS1D_6fusion15FusionCallbacksIS1H_NS1K_17LinearCombinationIaiaiLNS_15FloatRoundStyleE2EEESH_S1J_JEEENS4_5SM1004TMEM4LOAD26SM100_TMEM_LOAD_16dp32b32xESZ_S19_NS4_39AutoVectorizingCopyWithAssumedAlignmentILi128EEENS4_14SM90_TMA_STOREES19_S1V_S1V_EEEvvEEEEvNT_6ParamsE,"ax",@progbits
	.align	128
.text._ZN7cutlass13device_kernelINS_4gemm6kernel13GemmUniversalIN4cute5tupleIJiiiiEEENS1_10collective13CollectiveMmaINS1_35MainloopSm100TmaUmmaWarpSpecializedILi17ELi2ELi4ENS5_IJNS4_1CILi2EEENSA_ILi1EEESC_EEEEENS5_IJNSA_ILi64EEENSA_ILi128EEESF_EEEaNS5_IJlSC_lEEEaSI_NS4_8TiledMMAINS4_8MMA_AtomIJNS4_15SM100_MMA_S8_SSIaaiLi64ELi128ELNS4_4UMMA5MajorE0ELSN_0ELNSM_8SaturateE0EEEEEENS4_6LayoutINS5_IJSC_SC_SC_EEENS5_IJNSA_ILi0EEEST_ST_EEEEENS5_IJNS4_10UnderscoreESW_SW_EEEEENS4_13SM90_TMA_LOADENS4_14ComposedLayoutINS4_7SwizzleILi2ELi4ELi3EEENS4_18smem_ptr_flag_bitsILi8EEENSR_INS5_IJNSA_ILi8EEESF_EEENS5_IJSF_SC_EEEEEEEvNS4_8identityENS4_23SM90_TMA_LOAD_MULTICASTES19_vS1A_EENS_8epilogue10collective18CollectiveEpilogueINS1D_23Sm100TmaWarpSpecializedILi2ELi2ELi32ELb0ELb0EEEJSH_NS5_IJNSR_ISF_SC_EES1I_EEEaSI_aSI_NS1D_6fusion15FusionCallbacksIS1H_NS1K_17LinearCombinationIaiaiLNS_15FloatRoundStyleE2EEESH_S1J_JEEENS4_5SM1004TMEM4LOAD26SM100_TMEM_LOAD_16dp32b32xESZ_S19_NS4_39AutoVectorizingCopyWithAssumedAlignmentILi128EEENS4_14SM90_TMA_STOREES19_S1V_S1V_EEEvvEEEEvNT_6ParamsE:
        .type           _ZN7cutlass13device_kernelINS_4gemm6kernel13GemmUniversalIN4cute5tupleIJiiiiEEENS1_10collective13CollectiveMmaINS1_35MainloopSm100TmaUmmaWarpSpecializedILi17ELi2ELi4ENS5_IJNS4_1CILi2EEENSA_ILi1EEESC_EEEEENS5_IJNSA_ILi64EEENSA_ILi128EEESF_EEEaNS5_IJlSC_lEEEaSI_NS4_8TiledMMAINS4_8MMA_AtomIJNS4_15SM100_MMA_S8_SSIaaiLi64ELi128ELNS4_4UMMA5MajorE0ELSN_0ELNSM_8SaturateE0EEEEEENS4_6LayoutINS5_IJSC_SC_SC_EEENS5_IJNSA_ILi0EEEST_ST_EEEEENS5_IJNS4_10UnderscoreESW_SW_EEEEENS4_13SM90_TMA_LOADENS4_14ComposedLayoutINS4_7SwizzleILi2ELi4ELi3EEENS4_18smem_ptr_flag_bitsILi8EEENSR_INS5_IJNSA_ILi8EEESF_EEENS5_IJSF_SC_EEEEEEEvNS4_8identityENS4_23SM90_TMA_LOAD_MULTICASTES19_vS1A_EENS_8epilogue10collective18CollectiveEpilogueINS1D_23Sm100TmaWarpSpecializedILi2ELi2ELi32ELb0ELb0EEEJSH_NS5_IJNSR_ISF_SC_EES1I_EEEaSI_aSI_NS1D_6fusion15FusionCallbacksIS1H_NS1K_17LinearCombinationIaiaiLNS_15FloatRoundStyleE2EEESH_S1J_JEEENS4_5SM1004TMEM4LOAD26SM100_TMEM_LOAD_16dp32b32xESZ_S19_NS4_39AutoVectorizingCopyWithAssumedAlignmentILi128EEENS4_14SM90_TMA_STOREES19_S1V_S1V_EEEvvEEEEvNT_6ParamsE,@function
        .size           _ZN7cutlass13device_kernelINS_4gemm6kernel13GemmUniversalIN4cute5tupleIJiiiiEEENS1_10collective13CollectiveMmaINS1_35MainloopSm100TmaUmmaWarpSpecializedILi17ELi2ELi4ENS5_IJNS4_1CILi2EEENSA_ILi1EEESC_EEEEENS5_IJNSA_ILi64EEENSA_ILi128EEESF_EEEaNS5_IJlSC_lEEEaSI_NS4_8TiledMMAINS4_8MMA_AtomIJNS4_15SM100_MMA_S8_SSIaaiLi64ELi128ELNS4_4UMMA5MajorE0ELSN_0ELNSM_8SaturateE0EEEEEENS4_6LayoutINS5_IJSC_SC_SC_EEENS5_IJNSA_ILi0EEEST_ST_EEEEENS5_IJNS4_10UnderscoreESW_SW_EEEEENS4_13SM90_TMA_LOADENS4_14ComposedLayoutINS4_7SwizzleILi2ELi4ELi3EEENS4_18smem_ptr_flag_bitsILi8EEENSR_INS5_IJNSA_ILi8EEESF_EEENS5_IJSF_SC_EEEEEEEvNS4_8identityENS4_23SM90_TMA_LOAD_MULTICASTES19_vS1A_EENS_8epilogue10collective18CollectiveEpilogueINS1D_23Sm100TmaWarpSpecializedILi2ELi2ELi32ELb0ELb0EEEJSH_NS5_IJNSR_ISF_SC_EES1I_EEEaSI_aSI_NS1D_6fusion15FusionCallbacksIS1H_NS1K_17LinearCombinationIaiaiLNS_15FloatRoundStyleE2EEESH_S1J_JEEENS4_5SM1004TMEM4LOAD26SM100_TMEM_LOAD_16dp32b32xESZ_S19_NS4_39AutoVectorizingCopyWithAssumedAlignmentILi128EEENS4_14SM90_TMA_STOREES19_S1V_S1V_EEEvvEEEEvNT_6ParamsE,(.L_x_189 - _ZN7cutlass13device_kernelINS_4gemm6kernel13GemmUniversalIN4cute5tupleIJiiiiEEENS1_10collective13CollectiveMmaINS1_35MainloopSm100TmaUmmaWarpSpecializedILi17ELi2ELi4ENS5_IJNS4_1CILi2EEENSA_ILi1EEESC_EEEEENS5_IJNSA_ILi64EEENSA_ILi128EEESF_EEEaNS5_IJlSC_lEEEaSI_NS4_8TiledMMAINS4_8MMA_AtomIJNS4_15SM100_MMA_S8_SSIaaiLi64ELi128ELNS4_4UMMA5MajorE0ELSN_0ELNSM_8SaturateE0EEEEEENS4_6LayoutINS5_IJSC_SC_SC_EEENS5_IJNSA_ILi0EEEST_ST_EEEEENS5_IJNS4_10UnderscoreESW_SW_EEEEENS4_13SM90_TMA_LOADENS4_14ComposedLayoutINS4_7SwizzleILi2ELi4ELi3EEENS4_18smem_ptr_flag_bitsILi8EEENSR_INS5_IJNSA_ILi8EEESF_EEENS5_IJSF_SC_EEEEEEEvNS4_8identityENS4_23SM90_TMA_LOAD_MULTICASTES19_vS1A_EENS_8epilogue10collective18CollectiveEpilogueINS1D_23Sm100TmaWarpSpecializedILi2ELi2ELi32ELb0ELb0EEEJSH_NS5_IJNSR_ISF_SC_EES1I_EEEaSI_aSI_NS1D_6fusion15FusionCallbacksIS1H_NS1K_17LinearCombinationIaiaiLNS_15FloatRoundStyleE2EEESH_S1J_JEEENS4_5SM1004TMEM4LOAD26SM100_TMEM_LOAD_16dp32b32xESZ_S19_NS4_39AutoVectorizingCopyWithAssumedAlignmentILi128EEENS4_14SM90_TMA_STOREES19_S1V_S1V_EEEvvEEEEvNT_6ParamsE)
        .other          _ZN7cutlass13device_kernelINS_4gemm6kernel13GemmUniversalIN4cute5tupleIJiiiiEEENS1_10collective13CollectiveMmaINS1_35MainloopSm100TmaUmmaWarpSpecializedILi17ELi2ELi4ENS5_IJNS4_1CILi2EEENSA_ILi1EEESC_EEEEENS5_IJNSA_ILi64EEENSA_ILi128EEESF_EEEaNS5_IJlSC_lEEEaSI_NS4_8TiledMMAINS4_8MMA_AtomIJNS4_15SM100_MMA_S8_SSIaaiLi64ELi128ELNS4_4UMMA5MajorE0ELSN_0ELNSM_8SaturateE0EEEEEENS4_6LayoutINS5_IJSC_SC_SC_EEENS5_IJNSA_ILi0EEEST_ST_EEEEENS5_IJNS4_10UnderscoreESW_SW_EEEEENS4_13SM90_TMA_LOADENS4_14ComposedLayoutINS4_7SwizzleILi2ELi4ELi3EEENS4_18smem_ptr_flag_bitsILi8EEENSR_INS5_IJNSA_ILi8EEESF_EEENS5_IJSF_SC_EEEEEEEvNS4_8identityENS4_23SM90_TMA_LOAD_MULTICASTES19_vS1A_EENS_8epilogue10collective18CollectiveEpilogueINS1D_23Sm100TmaWarpSpecializedILi2ELi2ELi32ELb0ELb0EEEJSH_NS5_IJNSR_ISF_SC_EES1I_EEEaSI_aSI_NS1D_6fusion15FusionCallbacksIS1H_NS1K_17LinearCombinationIaiaiLNS_15FloatRoundStyleE2EEESH_S1J_JEEENS4_5SM1004TMEM4LOAD26SM100_TMEM_LOAD_16dp32b32xESZ_S19_NS4_39AutoVectorizingCopyWithAssumedAlignmentILi128EEENS4_14SM90_TMA_STOREES19_S1V_S1V_EEEvvEEEEvNT_6ParamsE,@"STO_CUDA_ENTRY STV_DEFAULT"
_ZN7cutlass13device_kernelINS_4gemm6kernel13GemmUniversalIN4cute5tupleIJiiiiEEENS1_10collective13CollectiveMmaINS1_35MainloopSm100TmaUmmaWarpSpecializedILi17ELi2ELi4ENS5_IJNS4_1CILi2EEENSA_ILi1EEESC_EEEEENS5_IJNSA_ILi64EEENSA_ILi128EEESF_EEEaNS5_IJlSC_lEEEaSI_NS4_8TiledMMAINS4_8MMA_AtomIJNS4_15SM100_MMA_S8_SSIaaiLi64ELi128ELNS4_4UMMA5MajorE0ELSN_0ELNSM_8SaturateE0EEEEEENS4_6LayoutINS5_IJSC_SC_SC_EEENS5_IJNSA_ILi0EEEST_ST_EEEEENS5_IJNS4_10UnderscoreESW_SW_EEEEENS4_13SM90_TMA_LOADENS4_14ComposedLayoutINS4_7SwizzleILi2ELi4ELi3EEENS4_18smem_ptr_flag_bitsILi8EEENSR_INS5_IJNSA_ILi8EEESF_EEENS5_IJSF_SC_EEEEEEEvNS4_8identityENS4_23SM90_TMA_LOAD_MULTICASTES19_vS1A_EENS_8epilogue10collective18CollectiveEpilogueINS1D_23Sm100TmaWarpSpecializedILi2ELi2ELi32ELb0ELb0EEEJSH_NS5_IJNSR_ISF_SC_EES1I_EEEaSI_aSI_NS1D_6fusion15FusionCallbacksIS1H_NS1K_17LinearCombinationIaiaiLNS_15FloatRoundStyleE2EEESH_S1J_JEEENS4_5SM1004TMEM4LOAD26SM100_TMEM_LOAD_16dp32b32xESZ_S19_NS4_39AutoVectorizingCopyWithAssumedAlignmentILi128EEENS4_14SM90_TMA_STOREES19_S1V_S1V_EEEvvEEEEvNT_6ParamsE:
[----:B------:R-:W1:Y:S01]  /*0000*/  LDC R1, c[0x0][0x37c] ;  /* 0x0000df00ff017b82 */ /* 0x000e620000000800 */
[----:B------:R-:W2:Y:S01]  /*0010*/  S2R R84, SR_TID.X ;  /* 0x0000000000547919 */ /* 0x000ea20000002100 */
[----:B------:R-:W3:Y:S01]  /*0020*/  LDCU.64 UR8, c[0x0][0x890] ;  /* 0x00011200ff0877ac */ /* 0x000ee20008000a00 */
[----:B------:R-:W-:Y:S02]  /*0030*/  PRMT R74, RZ, 0x7610, R74 ;  /* 0x00007610ff4a7816 */ /* 0x000fe4000000004a */
[----:B------:R-:W-:Y:S01]  /*0040*/  ELECT P3, URZ, PT ;  /* 0x0000000000ff782f */ /* 0x000fe20003860000 */
[----:B---3--:R-:W-:-:S04]  /*0050*/  UISETP.NE.U32.AND UP0, UPT, UR8, URZ, UPT ;  /* 0x000000ff0800728c */ /* 0x008fc8000bf05070 */
[----:B------:R-:W-:Y:S01]  /*0060*/  UISETP.NE.AND.EX UP0, UPT, UR9, URZ, UPT, UP0 ;  /* 0x000000ff0900728c */ /* 0x000fe2000bf05300 */
[----:B--2---:R-:W-:-:S05]  /*0070*/  SHF.R.U32.HI R75, RZ, 0x5, R84 ;  /* 0x00000005ff4b7819 */ /* 0x004fca0000011654 */
[----:B------:R-:W2:Y:S02]  /*0080*/  SHFL.IDX PT, R0, R75, RZ, 0x1f ;  /* 0x00001fff4b007589 */ /* 0x000ea400000e0000 */
[----:B--2---:R-:W-:Y:S01]  /*0090*/  R2UR UR18, R0 ;  /* 0x00000000001272ca */ /* 0x004fe200000e0000 */
[----:B-1----:R-:W-:-:S14]  /*00a0*/  BRA.U UP0, `(.L_x_0) ;  /* 0x0000000100307547 */ /* 0x002fdc000b800000 */
[----:B------:R-:W1:Y:S02]  /*00b0*/  LDCU.64 UR4, c[0x0][0x888] ;  /* 0x00011100ff0477ac */ /* 0x000e640008000a00 */
[----:B-1----:R-:W-:-:S04]  /*00c0*/  UISETP.NE.U32.AND UP0, UPT, UR4, URZ, UPT ;  /* 0x000000ff0400728c */ /* 0x002fc8000bf05070 */
[----:B------:R-:W-:-:S09]  /*00d0*/  UISETP.NE.AND.EX UP0, UPT, UR5, URZ, UPT, UP0 ;  /* 0x000000ff0500728c */ /* 0x000fd2000bf05300 */
[----:B------:R-:W-:Y:S05]  /*00e0*/  BRA.U !UP0, `(.L_x_1) ;  /* 0x0000000108147547 */ /* 0x000fea000b800000 */
[----:B------:R-:W1:Y:S01]  /*00f0*/  LDC.64 R40, c[0x0][0x888] ;  /* 0x00022200ff287b82 */ /* 0x000e620000000a00 */
[----:B------:R-:W1:Y:S02]  /*0100*/  LDCU.64 UR4, c[0x0][0x358] ;  /* 0x00006b00ff0477ac */ /* 0x000e640008000a00 */
[----:B-1----:R1:W5:Y:S01]  /*0110*/  LDG.E R40, desc[UR4][R40.64] ;  /* 0x0000000428287981 */ /* 0x002362000c1e1900 */
[----:B------:R-:W-:Y:S01]  /*0120*/  HFMA2 R74, -RZ, RZ, 0, 5.9604644775390625e-08 ;  /* 0x00000001ff4a7431 */ /* 0x000fe200000001ff */
[----:B------:R-:W-:Y:S05]  /*0130*/  BRA `(.L_x_0) ;  /* 0x00000000000c7947 */ /* 0x000fea0003800000 */
.L_x_1:
[----:B------:R-:W1:Y:S01]  /*0140*/  LDCU UR4, c[0x0][0x880] ;  /* 0x00011000ff0477ac */ /* 0x000e620008000800 */
[----:B------:R-:W-:Y:S01]  /*0150*/  HFMA2 R74, -RZ, RZ, 0, 5.9604644775390625e-08 ;  /* 0x00000001ff4a7431 */ /* 0x000fe200000001ff */
[----:B-1----:R-:W-:-:S07]  /*0160*/  MOV R40, UR4 ;  /* 0x0000000400287c02 */ /* 0x002fce0008000f00 */
.L_x_0:
[----:B------:R-:W2:Y:S02]  /*0170*/  LDCU.64 UR4, c[0x0][0x8b0] ;  /* 0x00011600ff0477ac */ /* 0x000ea40008000a00 */
[----:B--2---:R-:W-:-:S04]  /*0180*/  UISETP.NE.U32.AND UP0, UPT, UR4, URZ, UPT ;  /* 0x000000ff0400728c */ /* 0x004fc8000bf05070 */
[----:B------:R-:W-:-:S09]  /*0190*/  UISETP.NE.AND.EX UP0, UPT, UR5, URZ, UPT, UP0 ;  /* 0x000000ff0500728c */ /* 0x000fd2000bf05300 */
[----:B------:R-:W-:Y:S05]  /*01a0*/  BRA.U UP0, `(.L_x_2) ;  /* 0x0000000100287547 */ /* 0x000fea000b800000 */
[----:B------:R-:W2:Y:S02]  /*01b0*/  LDCU.64 UR4, c[0x0][0x8a8] ;  /* 0x00011500ff0477ac */ /* 0x000ea40008000a00 */
[----:B--2---:R-:W-:-:S04]  /*01c0*/  UISETP.NE.U32.AND UP0, UPT, UR4, URZ, UPT ;  /* 0x000000ff0400728c */ /* 0x004fc8000bf05070 */
[----:B------:R-:W-:-:S09]  /*01d0*/  UISETP.NE.AND.EX UP0, UPT, UR5, URZ, UPT, UP0 ;  /* 0x000000ff0500728c */ /* 0x000fd2000bf05300 */
[----:B------:R-:W-:Y:S05]  /*01e0*/  BRA.U !UP0, `(.L_x_3) ;  /* 0x0000000108107547 */ /* 0x000fea000b800000 */
[----:B------:R-:W2:Y:S01]  /*01f0*/  LDC.64 R38, c[0x0][0x8a8] ;  /* 0x00022a00ff267b82 */ /* 0x000ea20000000a00 */
[----:B------:R-:W2:Y:S02]  /*0200*/  LDCU.64 UR4, c[0x0][0x358] ;  /* 0x00006b00ff0477ac */ /* 0x000ea40008000a00 */
[----:B--2---:R2:W5:Y:S01]  /*0210*/  LDG.E R38, desc[UR4][R38.64] ;  /* 0x0000000426267981 */ /* 0x004562000c1e1900 */
[----:B------:R-:W-:Y:S05]  /*0220*/  BRA `(.L_x_2) ;  /* 0x0000000000087947 */ /* 0x000fea0003800000 */
.L_x_3:
[----:B------:R-:W2:Y:S02]  /*0230*/  LDCU UR4, c[0x0][0x8a0] ;  /* 0x00011400ff0477ac */ /* 0x000ea40008000800 */
[----:B--2---:R-:W-:Y:S02]  /*0240*/  MOV R38, UR4 ;  /* 0x0000000400267c02 */ /* 0x004fe40008000f00 */
.L_x_2:
[----:B------:R-:W-:Y:S01]  /*0250*/  IMAD.U32 R0, RZ, RZ, UR18 ;  /* 0x00000012ff007e24 */ /* 0x000fe2000f8e00ff */
[----:B------:R-:W-:Y:S04]  /*0260*/  BSSY.RECONVERGENT B0, `(.L_x_4) ;  /* 0x000000c000007945 */ /* 0x000fe80003800200 */
[C---:B------:R-:W-:Y:S02]  /*0270*/  ISETP.NE.OR P1, PT, R0.reuse, 0x1, !P3 ;  /* 0x000000010000780c */ /* 0x040fe40005f25670 */
[----:B------:R-:W-:-:S11]  /*0280*/  ISETP.NE.OR P0, PT, R0, 0x3, !P3 ;  /* 0x000000030000780c */ /* 0x000fd60005f05670 */
[----:B------:R-:W-:Y:S05]  /*0290*/  @P1 BRA `(.L_x_5) ;  /* 0x0000000000201947 */ /* 0x000fea0003800000 */
[----:B------:R-:W3:Y:S02]  /*02a0*/  LDCU.64 UR4, c[0x0][0x348] ;  /* 0x00006900ff0477ac */ /* 0x000ee40008000a00 */
[----:B---3--:R-:W-:Y:S02]  /*02b0*/  UIADD3 UR6, UP1, UPT, UR4, 0x80, URZ ;  /* 0x0000008004067890 */ /* 0x008fe4000ff3e0ff */
[----:B------:R-:W-:Y:S02]  /*02c0*/  UIADD3 UR4, UP0, UPT, UR4, 0x180, URZ ;  /* 0x0000018004047890 */ /* 0x000fe4000ff1e0ff */
[----:B------:R-:W-:Y:S02]  /*02d0*/  UIADD3.X UR7, UPT, UPT, URZ, UR5, URZ, UP1, !UPT ;  /* 0x00000005ff077290 */ /* 0x000fe40008ffe4ff */
[----:B------:R-:W-:-:S07]  /*02e0*/  UIADD3.X UR5, UPT, UPT, URZ, UR5, URZ, UP0, !UPT ;  /* 0x00000005ff057290 */ /* 0x000fce00087fe4ff */
[----:B------:R3:W-:Y:S02]  /*02f0*/  UTMACCTL.PF [UR6] ;  /* 0x00000000060079b9 */ /* 0x0007e40008040000 */
[----:B------:R3:W-:Y:S02]  /*0300*/  UTMACCTL.PF [UR4] ;  /* 0x00000000040079b9 */ /* 0x0007e40008040000 */
[----:B---3--:R-:W-:Y:S01]  /*0310*/  NOP ;  /* 0x0000000000007918 */ /* 0x008fe20000000000 */
.L_x_5:
[----:B------:R-:W-:Y:S05]  /*0320*/  BSYNC.RECONVERGENT B0 ;  /* 0x0000000000007941 */ /* 0x000fea0003800200 */
.L_x_4:
[----:B------:R-:W-:Y:S04]  /*0330*/  BSSY.RECONVERGENT B0, `(.L_x_6) ;  /* 0x000000a000007945 */ /* 0x000fe80003800200 */
        /* <DEDUP_REMOVED lines=9> */
.L_x_7:
[----:B------:R-:W-:Y:S05]  /*03d0*/  BSYNC.RECONVERGENT B0 ;  /* 0x0000000000007941 */ /* 0x000fea0003800200 */
.L_x_6:
[----:B------:R-:W3:Y:S01]  /*03e0*/  LDCU.64 UR4, c[0x0][0x888] ;  /* 0x00011100ff0477ac */ /* 0x000ee20008000a00 */
[----:B------:R-:W-:Y:S02]  /*03f0*/  UISETP.EQ.U32.AND UP2, UPT, UR8, URZ, UPT ;  /* 0x000000ff0800728c */ /* 0x000fe4000bf42070 */
[----:B------:R-:W-:Y:S02]  /*0400*/  UPLOP3.LUT UP3, UPT, UPT, UPT, UPT, 0x80, 0x8 ;  /* 0x000000000008789c */ /* 0x000fe40003f6f070 */
[----:B---3--:R-:W-:-:S04]  /*0410*/  UISETP.NE.U32.AND UP0, UPT, UR4, URZ, UPT ;  /* 0x000000ff0400728c */ /* 0x008fc8000bf05070 */
[----:B------:R-:W-:-:S04]  /*0420*/  UISETP.NE.AND.EX UP1, UPT, UR5, URZ, UPT, UP0 ;  /* 0x000000ff0500728c */ /* 0x000fc8000bf25300 */
[----:B------:R-:W-:-:S04]  /*0430*/  UISETP.EQ.OR.EX UP4, UPT, UR9, URZ, !UP1, UP2 ;  /* 0x000000ff0900728c */ /* 0x000fc8000cf82720 */
[----:B------:R-:W-:-:S06]  /*0440*/  UP2UR UR4, UPR, URZ, 0x10 ;  /* 0x00000010ff047883 */ /* 0x000fcc0008000000 */
[----:B------:R-:W-:Y:S01]  /*0450*/  MOV R77, UR4 ;  /* 0x00000004004d7c02 */ /* 0x000fe20008000f00 */
[----:B------:R-:W-:Y:S06]  /*0460*/  BRA.U !UP4, `(.L_x_8) ;  /* 0x000000010c207547 */ /* 0x000fec000b800000 */
[----:B-----5:R-:W-:Y:S01]  /*0470*/  R2UR UR5, R40 ;  /* 0x00000000280572ca */ /* 0x020fe200000e0000 */
[----:B------:R-:W-:Y:S02]  /*0480*/  UISETP.NE.U32.AND UP2, UPT, UR8, URZ, UPT ;  /* 0x000000ff0800728c */ /* 0x000fe4000bf45070 */
[----:B------:R-:W-:Y:S02]  /*0490*/  USEL UR4, URZ, 0xffffffff, UP1 ;  /* 0xffffffffff047887 */ /* 0x000fe40008800000 */
[----:B------:R-:W-:-:S08]  /*04a0*/  UISETP.NE.AND.EX UP2, UPT, UR9, URZ, UPT, UP2 ;  /* 0x000000ff0900728c */ /* 0x000fd0000bf45320 */
[----:B------:R-:W-:-:S04]  /*04b0*/  UISETP.NE.AND UP0, UPT, UR5, URZ, UPT ;  /* 0x000000ff0500728c */ /* 0x000fc8000bf05270 */
[----:B------:R-:W-:-:S04]  /*04c0*/  @!UP2 USEL UR4, URZ, 0xffffffff, UP0 ;  /* 0xffffffffff04a887 */ /* 0x000fc80008000000 */
[----:B------:R-:W-:-:S04]  /*04d0*/  ULOP3.LUT UR4, UR4, 0x1, URZ, 0xc0, !UPT ;  /* 0x0000000104047892 */ /* 0x000fc8000f8ec0ff */
[----:B------:R-:W-:Y:S02]  /*04e0*/  UISETP.NE.U32.AND UP3, UPT, UR4, 0x1, UPT ;  /* 0x000000010400788c */ /* 0x000fe4000bf65070 */
.L_x_8:
[----:B------:R-:W3:Y:S02]  /*04f0*/  SHFL.IDX PT, R2, R75, RZ, 0x1f ;  /* 0x00001fff4b027589 */ /* 0x000ee400000e0000 */
[----:B---3--:R-:W-:-:S13]  /*0500*/  ISETP.NE.AND P0, PT, R2, RZ, PT ;  /* 0x000000ff0200720c */ /* 0x008fda0003f05270 */
[----:B------:R-:W-:Y:S05]  /*0510*/  @P0 BRA `(.L_x_9) ;  /* 0x0000000000cc0947 */ /* 0x000fea0003800000 */
[----:B------:R-:W-:Y:S01]  /*0520*/  ELECT P0, URZ, PT ;  /* 0x0000000000ff782f */ /* 0x000fe20003800000 */
[----:B------:R-:W-:-:S12]  /*0530*/  BSSY.RECONVERGENT B0, `(.L_x_9) ;  /* 0x0000031000007945 */ /* 0x000fd80003800200 */
[----:B------:R-:W-:Y:S05]  /*0540*/  @!P0 BRA `(.L_x_10) ;  /* 0x0000000000bc8947 */ /* 0x000fea0003800000 */
[----:B------:R-:W3:Y:S01]  /*0550*/  S2UR UR4, SR_CgaCtaId ;  /* 0x00000000000479c3 */ /* 0x000ee20000008800 */
[----:B------:R-:W-:Y:S01]  /*0560*/  UMOV UR5, 0x400 ;  /* 0x0000040000057882 */ /* 0x000fe20000000000 */
[----:B------:R-:W-:Y:S01]  /*0570*/  UMOV UR8, 0x1 ;  /* 0x0000000100087882 */ /* 0x000fe20000000000 */
[----:B------:R-:W-:Y:S01]  /*0580*/  UMOV UR6, 0x2 ;  /* 0x0000000200067882 */ /* 0x000fe20000000000 */
[----:B------:R-:W-:-:S04]  /*0590*/  UIADD3 UR8, UPT, UPT, -UR8, 0x100000, URZ ;  /* 0x0010000008087890 */ /* 0x000fc8000fffe1ff */
[----:B------:R-:W-:Y:S02]  /*05a0*/  USHF.L.U32 UR9, UR8, 0xb, URZ ;  /* 0x0000000b08097899 */ /* 0x000fe400080006ff */
[----:B------:R-:W-:Y:S02]  /*05b0*/  USHF.L.U32 UR8, UR8, 0x1, URZ ;  /* 0x0000000108087899 */ /* 0x000fe400080006ff */
[----:B------:R-:W-:-:S04]  /*05c0*/  UIADD3 UR6, UPT, UPT, -UR6, 0x100000, URZ ;  /* 0x0010000006067890 */ /* 0x000fc8000fffe1ff */
[----:B------:R-:W-:Y:S02]  /*05d0*/  USHF.L.U32 UR7, UR6, 0xb, URZ ;  /* 0x0000000b06077899 */ /* 0x000fe400080006ff */
[----:B------:R-:W-:Y:S02]  /*05e0*/  USHF.L.U32 UR6, UR6, 0x1, URZ ;  /* 0x0000000106067899 */ /* 0x000fe400080006ff */
[----:B---3--:R-:W-:Y:S01]  /*05f0*/  ULEA UR4, UR4, UR5, 0x18 ;  /* 0x0000000504047291 */ /* 0x008fe2000f8ec0ff */
[----:B------:R-:W3:Y:S11]  /*0600*/  FENCE.VIEW.ASYNC.S ;  /* 0x00000000000073c6 */ /* 0x000ef60000000000 */
[----:B---3--:R3:W4:Y:S01]  /*0610*/  SYNCS.EXCH.64 URZ, [UR4], UR8 ;  /* 0x0000000804ff75b2 */ /* 0x0087220008000100 */
[----:B------:R3:W1:Y:S01]  /*0620*/  SYNCS.EXCH.64 URZ, [UR4+0x88], UR6 ;  /* 0x0000880604ff75b2 */ /* 0x0006620008000100 */
        /* <DEDUP_REMOVED lines=31> */
[----:B------:R3:W1:Y:S02]  /*0820*/  SYNCS.EXCH.64 URZ, [UR4+0x108], UR6 ;  /* 0x0001080604ff75b2 */ /* 0x0006640008000100 */
[----:B---34-:R-:W-:Y:S01]  /*0830*/  NOP ;  /* 0x0000000000007918 */ /* 0x018fe20000000000 */
.L_x_10:
[----:B------:R-:W-:Y:S05]  /*0840*/  BSYNC.RECONVERGENT B0 ;  /* 0x0000000000007941 */ /* 0x000fea0003800200 */
.L_x_9:
[----:B------:R-:W3:Y:S01]  /*0850*/  SHFL.IDX PT, R2, R75, RZ, 0x1f ;  /* 0x00001fff4b027589 */ /* 0x000ee200000e0000 */
[----:B------:R-:W-:Y:S01]  /*0860*/  NOP ;  /* 0x0000000000007918 */ /* 0x000fe20000000000 */
[----:B---3--:R-:W-:-:S13]  /*0870*/  ISETP.NE.AND P0, PT, R2, 0x1, PT ;  /* 0x000000010200780c */ /* 0x008fda0003f05270 */
[----:B------:R-:W-:Y:S05]  /*0880*/  @P0 BRA `(.L_x_11) ;  /* 0x0000000000480947 */ /* 0x000fea0003800000 */
        /* <DEDUP_REMOVED lines=9> */
[----:B------:R-:W-:Y:S01]  /*0920*/  USHF.L.U32 UR6, UR6, 0x1, URZ ;  /* 0x0000000106067899 */ /* 0x000fe200080006ff */
[----:B------:R-:W-:Y:S01]  /*0930*/  ELECT P0, URZ, PT ;  /* 0x0000000000ff782f */ /* 0x000fe20003800000 */
[----:B---3--:R-:W-:Y:S01]  /*0940*/  ULEA UR4, UR4, UR5, 0x18 ;  /* 0x0000000504047291 */ /* 0x008fe2000f8ec0ff */
[----:B------:R-:W3:Y:S11]  /*0950*/  FENCE.VIEW.ASYNC.S ;  /* 0x00000000000073c6 */ /* 0x000ef60000000000 */
[----:B---3--:R3:W4:Y:S01]  /*0960*/  SYNCS.EXCH.64 URZ, [UR4+0x110], UR8 ;  /* 0x0001100804ff75b2 */ /* 0x0087220008000100 */
[----:B------:R3:W1:Y:S01]  /*0970*/  SYNCS.EXCH.64 URZ, [UR4+0x120], UR6 ;  /* 0x0001200604ff75b2 */ /* 0x0006620008000100 */
[----:B------:R3:W1:Y:S01]  /*0980*/  SYNCS.EXCH.64 URZ, [UR4+0x118], UR8 ;  /* 0x0001180804ff75b2 */ /* 0x0006620008000100 */
[----:B------:R3:W1:Y:S01]  /*0990*/  SYNCS.EXCH.64 URZ, [UR4+0x128], UR6 ;  /* 0x0001280604ff75b2 */ /* 0x0006620008000100 */
[----:B------:R-:W-:Y:S01]  /*09a0*/  NOP ;  /* 0x0000000000007918 */ /* 0x000fe20000000000 */
.L_x_11:
[----:B------:R-:W2:Y:S01]  /*09b0*/  SHFL.IDX PT, R2, R75, RZ, 0x1f ;  /* 0x00001fff4b027589 */ /* 0x000ea200000e0000 */
[----:B------:R-:W-:Y:S01]  /*09c0*/  NOP ;  /* 0x0000000000007918 */ /* 0x000fe20000000000 */
[----:B--2---:R-:W-:-:S13]  /*09d0*/  ISETP.NE.AND P0, PT, R2, 0x3, PT ;  /* 0x000000030200780c */ /* 0x004fda0003f05270 */
[----:B------:R-:W-:Y:S05]  /*09e0*/  @P0 BRA `(.L_x_12) ;  /* 0x0000000000300947 */ /* 0x000fea0003800000 */
[----:B---3--:R-:W2:Y:S01]  /*09f0*/  S2UR UR4, SR_CgaCtaId ;  /* 0x00000000000479c3 */ /* 0x008ea20000008800 */
[----:B------:R-:W-:Y:S01]  /*0a00*/  UMOV UR6, 0x400 ;  /* 0x0000040000067882 */ /* 0x000fe20000000000 */
[----:B------:R-:W-:Y:S01]  /*0a10*/  UMOV UR5, 0x20 ;  /* 0x0000002000057882 */ /* 0x000fe20000000000 */
[----:B------:R-:W-:Y:S01]  /*0a20*/  ELECT P0, URZ, PT ;  /* 0x0000000000ff782f */ /* 0x000fe20003800000 */
[----:B--2---:R-:W-:Y:S02]  /*0a30*/  ULEA UR6, UR4, UR6, 0x18 ;  /* 0x0000000604067291 */ /* 0x004fe4000f8ec0ff */
[----:B------:R-:W-:-:S04]  /*0a40*/  UIADD3 UR4, UPT, UPT, -UR5, 0x100000, URZ ;  /* 0x0010000005047890 */ /* 0x000fc8000fffe1ff */
[----:B------:R-:W-:Y:S02]  /*0a50*/  USHF.L.U32 UR5, UR4, 0xb, URZ ;  /* 0x0000000b04057899 */ /* 0x000fe400080006ff */
[----:B------:R-:W-:Y:S01]  /*0a60*/  USHF.L.U32 UR4, UR4, 0x1, URZ ;  /* 0x0000000104047899 */ /* 0x000fe200080006ff */
[----:B------:R-:W2:Y:S11]  /*0a70*/  FENCE.VIEW.ASYNC.S ;  /* 0x00000000000073c6 */ /* 0x000eb60000000000 */
[----:B--2---:R2:W3:Y:S01]  /*0a80*/  SYNCS.EXCH.64 URZ, [UR6+0x130], UR4 ;  /* 0x0001300406ff75b2 */ /* 0x0044e20008000100 */
[----:B------:R2:W1:Y:S01]  /*0a90*/  SYNCS.EXCH.64 URZ, [UR6+0x138], UR4 ;  /* 0x0001380406ff75b2 */ /* 0x0004620008000100 */
[----:B------:R-:W-:Y:S01]  /*0aa0*/  NOP ;  /* 0x0000000000007918 */ /* 0x000fe20000000000 */
.L_x_12:
[----:B------:R-:W4:Y:S01]  /*0ab0*/  SHFL.IDX PT, R2, R75, RZ, 0x1f ;  /* 0x00001fff4b027589 */ /* 0x000f2200000e0000 */
[----:B------:R-:W-:Y:S01]  /*0ac0*/  NOP ;  /* 0x0000000000007918 */ /* 0x000fe20000000000 */
[----:B----4-:R-:W-:-:S13]  /*0ad0*/  ISETP.NE.AND P0, PT, R2, 0x4, PT ;  /* 0x000000040200780c */ /* 0x010fda0003f05270 */
[----:B------:R-:W-:Y:S05]  /*0ae0*/  @P0 BRA `(.L_x_13) ;  /* 0x00000000004c0947 */ /* 0x000fea0003800000 */
[----:B--23--:R-:W2:Y:S01]  /*0af0*/  S2UR UR6, SR_CgaCtaId ;  /* 0x00000000000679c3 */ /* 0x00cea20000008800 */
[----:B------:R-:W-:Y:S01]  /*0b00*/  UMOV UR4, 0x1e0 ;  /* 0x000001e000047882 */ /* 0x000fe20000000000 */
[----:B------:R-:W-:Y:S01]  /*0b10*/  UMOV UR5, 0x400 ;  /* 0x0000040000057882 */ /* 0x000fe20000000000 */
[----:B------:R-:W-:Y:S01]  /*0b20*/  USEL UR4, UR4, 0x1a0, UP3 ;  /* 0x000001a004047887 */ /* 0x000fe20009800000 */
[----:B------:R-:W-:Y:S01]  /*0b30*/  UMOV UR8, 0x1 ;  /* 0x0000000100087882 */ /* 0x000fe20000000000 */
[----:B------:R-:W-:Y:S01]  /*0b40*/  ELECT P0, URZ, PT ;  /* 0x0000000000ff782f */ /* 0x000fe20003800000 */
[----:B------:R-:W-:-:S04]  /*0b50*/  UIADD3 UR8, UPT, UPT, -UR8, 0x100000, URZ ;  /* 0x0010000008087890 */ /* 0x000fc8000fffe1ff */
[----:B------:R-:W-:Y:S02]  /*0b60*/  USHF.L.U32 UR9, UR8, 0xb, URZ ;  /* 0x0000000b08097899 */ /* 0x000fe400080006ff */
[----:B------:R-:W-:Y:S02]  /*0b70*/  USHF.L.U32 UR8, UR8, 0x1, URZ ;  /* 0x0000000108087899 */ /* 0x000fe400080006ff */
[----:B--2---:R-:W-:Y:S02]  /*0b80*/  ULEA UR6, UR6, UR5, 0x18 ;  /* 0x0000000506067291 */ /* 0x004fe4000f8ec0ff */
[----:B------:R-:W-:-:S04]  /*0b90*/  UIADD3 UR4, UPT, UPT, -UR4, 0x100000, URZ ;  /* 0x0010000004047890 */ /* 0x000fc8000fffe1ff */
[----:B------:R-:W-:Y:S02]  /*0ba0*/  USHF.L.U32 UR5, UR4, 0xb, URZ ;  /* 0x0000000b04057899 */ /* 0x000fe400080006ff */
[----:B------:R-:W-:Y:S01]  /*0bb0*/  USHF.L.U32 UR4, UR4, 0x1, URZ ;  /* 0x0000000104047899 */ /* 0x000fe200080006ff */
[----:B------:R-:W2:Y:S03]  /*0bc0*/  FENCE.VIEW.ASYNC.S ;  /* 0x00000000000073c6 */ /* 0x000ea60000000000 */
[----:B--2---:R4:W2:Y:S08]  /*0bd0*/  SYNCS.EXCH.64 URZ, [UR6+0x140], UR8 ;  /* 0x0001400806ff75b2 */ /* 0x0048b00008000100 */
[----:B------:R4:W3:Y:S01]  /*0be0*/  SYNCS.EXCH.64 URZ, [UR6+0x150], UR4 ;  /* 0x0001500406ff75b2 */ /* 0x0008e20008000100 */
[----:B------:R4:W1:Y:S01]  /*0bf0*/  SYNCS.EXCH.64 URZ, [UR6+0x148], UR8 ;  /* 0x0001480806ff75b2 */ /* 0x0008620008000100 */
[----:B------:R4:W1:Y:S02]  /*0c00*/  SYNCS.EXCH.64 URZ, [UR6+0x158], UR4 ;  /* 0x0001580406ff75b2 */ /* 0x0008640008000100 */
[----:B----4-:R-:W-:Y:S01]  /*0c10*/  NOP ;  /* 0x0000000000007918 */ /* 0x010fe20000000000 */
.L_x_13:
[----:B------:R-:W4:Y:S01]  /*0c20*/  SHFL.IDX PT, R2, R75, RZ, 0x1f ;  /* 0x00001fff4b027589 */ /* 0x000f2200000e0000 */
[----:B------:R-:W-:Y:S01]  /*0c30*/  NOP ;  /* 0x0000000000007918 */ /* 0x000fe20000000000 */
[----:B----4-:R-:W-:-:S13]  /*0c40*/  ISETP.NE.AND P0, PT, R2, 0x5, PT ;  /* 0x000000050200780c */ /* 0x010fda0003f05270 */
[----:B------:R-:W-:Y:S05]  /*0c50*/  @P0 BRA `(.L_x_14) ;  /* 0x0000000000580947 */ /* 0x000fea0003800000 */
[----:B--23--:R-:W2:Y:S01]  /*0c60*/  S2UR UR4, SR_CgaCtaId ;  /* 0x00000000000479c3 */ /* 0x00cea20000008800 */
        /* <DEDUP_REMOVED lines=10> */
[----:B--2---:R-:W-:Y:S01]  /*0d10*/  ULEA UR4, UR4, UR5, 0x18 ;  /* 0x0000000504047291 */ /* 0x004fe2000f8ec0ff */
[----:B------:R-:W2:Y:S11]  /*0d20*/  FENCE.VIEW.ASYNC.S ;  /* 0x00000000000073c6 */ /* 0x000eb60000000000 */
[----:B--2---:R4:W2:Y:S01]  /*0d30*/  SYNCS.EXCH.64 URZ, [UR4+0x160], UR8 ;  /* 0x0001600804ff75b2 */ /* 0x0048a20008000100 */
[----:B------:R4:W3:Y:S01]  /*0d40*/  SYNCS.EXCH.64 URZ, [UR4+0x180], UR6 ;  /* 0x0001800604ff75b2 */ /* 0x0008e20008000100 */
[----:B------:R4:W1:Y:S01]  /*0d50*/  SYNCS.EXCH.64 URZ, [UR4+0x168], UR8 ;  /* 0x0001680804ff75b2 */ /* 0x0008620008000100 */
[----:B------:R4:W1:Y:S01]  /*0d60*/  SYNCS.EXCH.64 URZ, [UR4+0x188], UR6 ;  /* 0x0001880604ff75b2 */ /* 0x0008620008000100 */
[----:B------:R4:W1:Y:S01]  /*0d70*/  SYNCS.EXCH.64 URZ, [UR4+0x170], UR8 ;  /* 0x0001700804ff75b2 */ /* 0x0008620008000100 */
[----:B------:R4:W1:Y:S01]  /*0d80*/  SYNCS.EXCH.64 URZ, [UR4+0x190], UR6 ;  /* 0x0001900604ff75b2 */ /* 0x0008620008000100 */
[----:B------:R4:W1:Y:S01]  /*0d90*/  SYNCS.EXCH.64 URZ, [UR4+0x178], UR8 ;  /* 0x0001780804ff75b2 */ /* 0x0008620008000100 */
[----:B------:R4:W1:Y:S02]  /*0da0*/  SYNCS.EXCH.64 URZ, [UR4+0x198], UR6 ;  /* 0x0001980604ff75b2 */ /* 0x0008640008000100 */
[----:B----4-:R-:W-:Y:S01]  /*0db0*/  NOP ;  /* 0x0000000000007918 */ /* 0x010fe20000000000 */
.L_x_14:
[----:B------:R-:W4:Y:S01]  /*0dc0*/  SHFL.IDX PT, R2, R75, RZ, 0x1f ;  /* 0x00001fff4b027589 */ /* 0x000f2200000e0000 */
[----:B------:R-:W1:Y:S01]  /*0dd0*/  S2UR UR45, SR_CgaCtaId ;  /* 0x00000000002d79c3 */ /* 0x000e620000008800 */
[----:B------:R-:W-:Y:S01]  /*0de0*/  NOP ;  /* 0x0000000000007918 */ /* 0x000fe20000000000 */
[----:B----4-:R-:W-:-:S13]  /*0df0*/  ISETP.NE.AND P0, PT, R2, 0x3, PT ;  /* 0x000000030200780c */ /* 0x010fda0003f05270 */
[----:B-1----:R-:W-:Y:S05]  /*0e00*/  @P0 BRA `(.L_x_15) ;  /* 0x0000000000340947 */ /* 0x002fea0003800000 */
[----:B--23--:R-:W-:Y:S01]  /*0e10*/  UMOV UR4, 0x400 ;  /* 0x0000040000047882 */ /* 0x00cfe20000000000 */
[----:B------:R-:W-:Y:S01]  /*0e20*/  UMOV UR6, 0x20 ;  /* 0x0000002000067882 */ /* 0x000fe20000000000 */
[----:B------:R-:W-:Y:S02]  /*0e30*/  ULEA UR4, UR45, UR4, 0x18 ;  /* 0x000000042d047291 */ /* 0x000fe4000f8ec0ff */
[----:B------:R-:W-:-:S04]  /*0e40*/  UIADD3 UR6, UPT, UPT, -UR6, 0x100000, URZ ;  /* 0x0010000006067890 */ /* 0x000fc8000fffe1ff */
[----:B------:R-:W-:Y:S02]  /*0e50*/  USHF.L.U32 UR7, UR6, 0xb, URZ ;  /* 0x0000000b06077899 */ /* 0x000fe400080006ff */
[----:B------:R-:W-:Y:S01]  /*0e60*/  USHF.L.U32 UR6, UR6, 0x1, URZ ;  /* 0x0000000106067899 */ /* 0x000fe200080006ff */
[----:B------:R-:W-:Y:S01]  /*0e70*/  ELECT P0, URZ, PT ;  /* 0x0000000000ff782f */ /* 0x000fe20003800000 */
[----:B------:R-:W1:Y:S10]  /*0e80*/  FENCE.VIEW.ASYNC.S ;  /* 0x00000000000073c6 */ /* 0x000e740000000000 */
[----:B-1----:R1:W4:Y:S01]  /*0e90*/  SYNCS.EXCH.64 URZ, [UR4+0x1a0], UR6 ;  /* 0x0001a00604ff75b2 */ /* 0x0023220008000100 */
[----:B------:R1:W2:Y:S01]  /*0ea0*/  SYNCS.EXCH.64 URZ, [UR4+0x1b0], UR6 ;  /* 0x0001b00604ff75b2 */ /* 0x0002a20008000100 */
[----:B------:R1:W3:Y:S01]  /*0eb0*/  SYNCS.EXCH.64 URZ, [UR4+0x1a8], UR6 ;  /* 0x0001a80604ff75b2 */ /* 0x0002e20008000100 */
[----:B------:R1:W1:Y:S01]  /*0ec0*/  SYNCS.EXCH.64 URZ, [UR4+0x1b8], UR6 ;  /* 0x0001b80604ff75b2 */ /* 0x0002620008000100 */
[----:B------:R-:W-:Y:S01]  /*0ed0*/  NOP ;  /* 0x0000000000007918 */ /* 0x000fe20000000000 */
.L_x_15:
[----:B-123--:R-:W1:Y:S01]  /*0ee0*/  LDCU UR4, c[0x0][0x36c] ;  /* 0x00006d80ff0477ac */ /* 0x00ee620008000800 */
[----:B------:R-:W-:Y:S01]  /*0ef0*/  ISETP.NE.OR P3, PT, R0, 0x2, !P3 ;  /* 0x000000020000780c */ /* 0x000fe20005f65670 */
[----:B------:R-:W-:Y:S01]  /*0f00*/  NOP ;  /* 0x0000000000007918 */ /* 0x000fe20000000000 */
[----:B------:R-:W-:Y:S01]  /*0f10*/  LOP3.LUT R0, R84, 0x1f, RZ, 0xc0, !PT ;  /* 0x0000001f54007812 */ /* 0x000fe200078ec0ff */
[----:B------:R-:W-:Y:S02]  /*0f20*/  UISETP.NE.AND UP4, UPT, UR18, 0x2, UPT ;  /* 0x000000021200788c */ /* 0x000fe4000bf85270 */
[----:B------:R-:W-:Y:S02]  /*0f30*/  UISETP.NE.AND UP5, UPT, UR18, URZ, UPT ;  /* 0x000000ff1200728c */ /* 0x000fe4000bfa5270 */
[----:B-1----:R-:W-:-:S09]  /*0f40*/  UISETP.EQ.U32.AND UP6, UPT, UR4, 0x1, UPT ;  /* 0x000000010400788c */ /* 0x002fd2000bfc2070 */
[----:B------:R-:W-:Y:S05]  /*0f50*/  BRA.U !UP6, `(.L_x_16) ;  /* 0x000000010e087547 */ /* 0x000fea000b800000 */
[----:B----4-:R-:W-:Y:S01]  /*0f60*/  UCGABAR_ARV ;  /* 0x00000000000079c7 */ /* 0x010fe20008000000 */
[----:B------:R-:W-:Y:S05]  /*0f70*/  BRA `(.L_x_17) ;  /* 0x0000000000047947 */ /* 0x000fea0003800000 */
.L_x_16:
[----:B----4-:R-:W-:Y:S01]  /*0f80*/  NOP ;  /* 0x0000000000007918 */ /* 0x010fe20000000000 */
.L_x_17:
[----:B------:R-:W1:Y:S01]  /*0f90*/  S2UR UR20, SR_CTAID.X ;  /* 0x00000000001479c3 */ /* 0x000e620000002500 */
[----:B------:R-:W-:-:S05]  /*0fa0*/  CS2R.32 R76, SR_CgaSize ;  /* 0x00000000004c7805 */ /* 0x000fca0000008a00 */
[----:B------:R-:W-:-:S05]  /*0fb0*/  IMAD R76, R76, -0xa0, RZ ;  /* 0xffffff604c4c7824 */ /* 0x000fca00078e02ff */
[----:B------:R-:W-:-:S14]  /*0fc0*/  R2UR UR5, R76 ;  /* 0x000000004c0572ca */ /* 0x000fdc00000e0000 */
[----:B------:R-:W2:Y:S01]  /*0fd0*/  LDCU UR5, c[0x0][UR5+0x2b0] ;  /* 0x00005600050577ac */ /* 0x000ea20008000800 */
[----:B------:R-:W-:-:S05]  /*0fe0*/  CS2R.32 R76, SR_CgaSize ;  /* 0x00000000004c7805 */ /* 0x000fca0000008a00 */
[----:B------:R-:W-:-:S05]  /*0ff0*/  IMAD R76, R76, -0xa0, RZ ;  /* 0xffffff604c4c7824 */ /* 0x000fca00078e02ff */
[----:B------:R-:W-:-:S14]  /*1000*/  R2UR UR4, R76 ;  /* 0x000000004c0472ca */ /* 0x000fdc00000e0000 */
[----:B------:R-:W3:Y:S01]  /*1010*/  LDCU UR4, c[0x0][UR4+0x2b4] ;  /* 0x00005680040477ac */ /* 0x000ee20008000800 */
[----:B------:R-:W4:Y:S01]  /*1020*/  S2UR UR26, SR_CTAID.Y ;  /* 0x00000000001a79c3 */ /* 0x000f220000002600 */
[----:B------:R-:W-:-:S05]  /*1030*/  CS2R.32 R76, SR_CgaSize ;  /* 0x00000000004c7805 */ /* 0x000fca0000008a00 */
[----:B------:R-:W-:-:S05]  /*1040*/  IMAD R76, R76, -0xa0, RZ ;  /* 0xffffff604c4c7824 */ /* 0x000fca00078e02ff */
[----:B------:R-:W-:-:S14]  /*1050*/  R2UR UR6, R76 ;  /* 0x000000004c0672ca */ /* 0x000fdc00000e0000 */
[----:B------:R-:W3:Y:S01]  /*1060*/  LDCU UR6, c[0x0][UR6+0x2a0] ;  /* 0x00005400060677ac */ /* 0x000ee20008000800 */
[----:B------:R-:W-:-:S05]  /*1070*/  CS2R.32 R76, SR_CgaSize ;  /* 0x00000000004c7805 */ /* 0x000fca0000008a00 */
[----:B------:R-:W-:-:S05]  /*1080*/  IMAD R76, R76, -0xa0, RZ ;  /* 0xffffff604c4c7824 */ /* 0x000fca00078e02ff */
[----:B------:R-:W-:-:S14]  /*1090*/  R2UR UR63, R76 ;  /* 0x000000004c3f72ca */ /* 0x000fdc00000e0000 */
[----:B------:R-:W3:Y:S01]  /*10a0*/  LDCU UR63, c[0x0][UR63+0x2a4] ;  /* 0x000054803f3f77ac */ /* 0x000ee20008000800 */
[----:B------:R-:W-:Y:S01]  /*10b0*/  USHF.L.U32 UR24, UR45, 0xc, URZ ;  /* 0x0000000c2d187899 */ /* 0x000fe200080006ff */
[----:B------:R-:W3:Y:S01]  /*10c0*/  LDCU UR19, c[0x0][0xb24] ;  /* 0x00016480ff1377ac */ /* 0x000ee20008000800 */
[----:B------:R-:W3:Y:S01]  /*10d0*/  LDCU UR42, c[0x0][0xb24] ;  /* 0x00016480ff2a77ac */ /* 0x000ee20008000800 */
[----:B-1----:R-:W-:Y:S01]  /*10e0*/  I2FP.F32.U32 R3, UR20 ;  /* 0x0000001400037c45 */ /* 0x002fe20008201000 */
[----:B------:R-:W1:Y:S04]  /*10f0*/  LDCU UR23, c[0x0][0xb30] ;  /* 0x00016600ff1777ac */ /* 0x000e680008000800 */
[----:B--2---:R-:W-:Y:S01]  /*1100*/  FMUL R3, R3, UR5 ;  /* 0x0000000503037c20 */ /* 0x004fe20008400000 */
[----:B------:R-:W-:Y:S01]  /*1110*/  ULOP3.LUT UR24, UR24, 0x1000, URZ, 0xc0, !UPT ;  /* 0x0000100018187892 */ /* 0x000fe2000f8ec0ff */
[----:B----4-:R-:W-:-:S04]  /*1120*/  I2FP.F32.U32 R2, UR26 ;  /* 0x0000001a00027c45 */ /* 0x010fc80008201000 */
[----:B------:R-:W2:Y:S01]  /*1130*/  F2I.U32.TRUNC.NTZ R3, R3 ;  /* 0x0000000300037305 */ /* 0x000ea2000020f000 */
[----:B---3--:R-:W-:-:S07]  /*1140*/  FMUL R2, R2, UR4 ;  /* 0x0000000402027c20 */ /* 0x008fce0008400000 */
[----:B------:R-:W3:Y:S01]  /*1150*/  F2I.U32.TRUNC.NTZ R2, R2 ;  /* 0x0000000200027305 */ /* 0x000ee2000020f000 */
[----:B--2---:R-:W-:Y:S02]  /*1160*/  R2UR UR5, R3 ;  /* 0x00000000030572ca */ /* 0x004fe400000e0000 */
[----:B---3--:R-:W-:Y:S02]  /*1170*/  R2UR UR4, R2 ;  /* 0x00000000020472ca */ /* 0x008fe400000e0000 */
[----:B------:R-:W-:-:S09]  /*1180*/  PRMT R2, RZ, 0x7610, R2 ;  /* 0x00007610ff027816 */ /* 0x000fd20000000002 */
[----:B------:R-:W-:-:S04]  /*1190*/  UIADD3 UR5, UPT, UPT, -UR5, URZ, URZ ;  /* 0x000000ff05057290 */ /* 0x000fc8000fffe1ff */
[----:B------:R-:W-:Y:S02]  /*11a0*/  UIMAD UR5, UR6, UR5, UR20 ;  /* 0x00000005060572a4 */ /* 0x000fe4000f8e0214 */
[----:B------:R-:W-:-:S04]  /*11b0*/  UIADD3 UR4, UPT, UPT, -UR4, URZ, URZ ;  /* 0x000000ff04047290 */ /* 0x000fc8000fffe1ff */
[----:B------:R-:W-:Y:S01]  /*11c0*/  IMAD.U32 R76, RZ, RZ, UR5 ;  /* 0x00000005ff4c7e24 */ /* 0x000fe2000f8e00ff */
[----:B------:R-:W-:Y:S01]  /*11d0*/  UIMAD UR63, UR63, UR4, UR26 ;  /* 0x000000043f3f72a4 */ /* 0x000fe2000f8e021a */
[----:B-1----:R-:W-:Y:S11]  /*11e0*/  BRA.U UP5, `(.L_x_18) ;  /* 0x0000000105287547 */ /* 0x002ff6000b800000 */
[----:B------:R-:W-:Y:S01]  /*11f0*/  R2UR UR6, R76 ;  /* 0x000000004c0672ca */ /* 0x000fe200000e0000 */
[----:B------:R-:W-:-:S12]  /*1200*/  UISETP.NE.AND UP0, UPT, UR63, URZ, UPT ;  /* 0x000000ff3f00728c */ /* 0x000fd8000bf05270 */
[----:B------:R-:W-:-:S04]  /*1210*/  UISETP.EQ.OR UP0, UPT, UR6, URZ, !UP0 ;  /* 0x000000ff0600728c */ /* 0x000fc8000c702670 */
[----:B------:R-:W-:Y:S02]  /*1220*/  USEL UR5, URZ, 0x1, !UP0 ;  /* 0x00000001ff057887 */ /* 0x000fe4000c000000 */
[----:B------:R-:W-:-:S04]  /*1230*/  UISETP.NE.AND UP0, UPT, UR63, URZ, UPT ;  /* 0x000000ff3f00728c */ /* 0x000fc8000bf05270 */
[----:B------:R-:W-:Y:S02]  /*1240*/  USEL UR4, URZ, 0x2, UP0 ;  /* 0x00000002ff047887 */ /* 0x000fe40008000000 */
[----:B------:R-:W-:-:S04]  /*1250*/  UISETP.NE.AND UP0, UPT, UR6, 0x1, UPT ;  /* 0x000000010600788c */ /* 0x000fc8000bf05270 */
[----:B------:R-:W-:-:S04]  /*1260*/  USEL UR4, UR4, 0x2, UP0 ;  /* 0x0000000204047887 */ /* 0x000fc80008000000 */
[----:B------:R-:W-:-:S06]  /*1270*/  UIADD3 UR4, UPT, UPT, UR5, UR4, URZ ;  /* 0x0000000405047290 */ /* 0x000fcc000fffe0ff */
[----:B------:R-:W-:-:S07]  /*1280*/  MOV R2, UR4 ;  /* 0x0000000400027c02 */ /* 0x000fce0008000f00 */
.L_x_18:
[----:B------:R-:W1:Y:S01]  /*1290*/  S2UR UR36, SR_CTAID.Z ;  /* 0x00000000002479c3 */ /* 0x000e620000002700 */
[----:B------:R-:W-:-:S09]  /*12a0*/  UISETP.GE.AND UP0, UPT, UR19, 0x1, UPT ;  /* 0x000000011300788c */ /* 0x000fd2000bf06270 */
[----:B------:R-:W-:Y:S05]  /*12b0*/  BRA.U !UP0, `(.L_x_19) ;  /* 0x0000000108d07547 */ /* 0x000fea000b800000 */
[----:B------:R-:W2:Y:S01]  /*12c0*/  LDCU UR21, c[0x0][0xb0c] ;  /* 0x00016180ff1577ac */ /* 0x000ea20008000800 */
[----:B------:R-:W3:Y:S01]  /*12d0*/  LDCU.128 UR12, c[0x0][0xb10] ;  /* 0x00016200ff0c77ac */ /* 0x000ee20008000c00 */
[----:B------:R-:W4:Y:S01]  /*12e0*/  LDCU UR6, c[0x0][0x370] ;  /* 0x00006e00ff0677ac */ /* 0x000f220008000800 */
[----:B------:R-:W1:Y:S01]  /*12f0*/  LDCU UR7, c[0x0][0x374] ;  /* 0x00006e80ff0777ac */ /* 0x000e620008000800 */
[----:B------:R-:W1:Y:S01]  /*1300*/  LDCU UR22, c[0x0][0xb20] ;  /* 0x00016400ff1677ac */ /* 0x000e620008000800 */
[----:B--2---:R-:W-:Y:S02]  /*1310*/  UISETP.NE.AND UP0, UPT, UR21, 0x1, UPT ;  /* 0x000000011500788c */ /* 0x004fe4000bf05270 */
[----:B---3--:R-:W-:Y:S01]  /*1320*/  UIMAD.WIDE.U32 UR4, UR20, UR12, URZ ;  /* 0x0000000c140472a5 */ /* 0x008fe2000f8e00ff */
[----:B------:R-:W2:Y:S01]  /*1330*/  LDCU.64 UR8, c[0x0][0xb28] ;  /* 0x00016500ff0877ac */ /* 0x000ea20008000a00 */
[----:B----4-:R-:W-:Y:S02]  /*1340*/  UIMAD.WIDE.U32 UR10, UR6, UR12, URZ ;  /* 0x0000000c060a72a5 */ /* 0x010fe4000f8e00ff */
[----:B------:R-:W-:-:S02]  /*1350*/  USHF.R.U32.HI UR5, URZ, UR13, UR5 ;  /* 0x0000000dff057299 */ /* 0x000fc40008011605 */
[----:B------:R-:W-:Y:S02]  /*1360*/  UISETP.NE.AND UP2, UPT, UR19, 0x1, UPT ;  /* 0x000000011300788c */ /* 0x000fe4000bf45270 */
[----:B------:R-:W-:Y:S01]  /*1370*/  USEL UR5, UR20, UR5, !UP0 ;  /* 0x0000000514057287 */ /* 0x000fe2000c000000 */
[----:B------:R-:W-:Y:S01]  /*1380*/  UMOV UR10, UR11 ;  /* 0x0000000b000a7c82 */ /* 0x000fe20008000000 */
[----:B------:R-:W-:Y:S02]  /*1390*/  UIMAD.WIDE.U32 UR16, UR26, UR15, URZ ;  /* 0x0000000f1a1072a5 */ /* 0x000fe4000f8e00ff */
[----:B------:R-:W-:Y:S02]  /*13a0*/  @UP0 USHF.R.U32.HI UR6, URZ, UR13, UR10 ;  /* 0x0000000dff060299 */ /* 0x000fe4000801160a */
[----:B------:R-:W-:Y:S02]  /*13b0*/  UISETP.NE.AND UP0, UPT, UR14, 0x1, UPT ;  /* 0x000000010e00788c */ /* 0x000fe4000bf05270 */
[----:B-1----:R-:W-:-:S02]  /*13c0*/  UIMAD.WIDE.U32 UR10, UR7, UR15, URZ ;  /* 0x0000000f070a72a5 */ /* 0x002fc4000f8e00ff */
[----:B--2---:R-:W-:Y:S01]  /*13d0*/  UIMAD.WIDE.U32 UR12, UR6, UR8, URZ ;  /* 0x00000008060c72a5 */ /* 0x004fe2000f8e00ff */
[----:B------:R-:W-:Y:S02]  /*13e0*/  UMOV UR4, UR17 ;  /* 0x0000001100047c82 */ /* 0x000fe40008000000 */
[----:B------:R-:W-:Y:S02]  /*13f0*/  USHF.R.U32.HI UR4, URZ, UR22, UR4 ;  /* 0x00000016ff047299 */ /* 0x000fe40008011604 */
[----:B------:R-:W-:Y:S02]  /*1400*/  UMOV UR10, UR11 ;  /* 0x0000000b000a7c82 */ /* 0x000fe40008000000 */
[----:B------:R-:W-:Y:S01]  /*1410*/  UMOV UR12, UR13 ;  /* 0x0000000d000c7c82 */ /* 0x000fe20008000000 */
[----:B------:R-:W-:Y:S02]  /*1420*/  @UP0 USHF.R.U32.HI UR7, URZ, UR22, UR10 ;  /* 0x00000016ff070299 */ /* 0x000fe4000801160a */
[----:B------:R-:W-:-:S02]  /*1430*/  USEL UR4, UR26, UR4, !UP0 ;  /* 0x000000041a047287 */ /* 0x000fc4000c000000 */
[----:B------:R-:W-:Y:S02]  /*1440*/  UIMAD.WIDE.U32 UR10, UR7, UR8, URZ ;  /* 0x00000008070a72a5 */ /* 0x000fe4000f8e00ff */
[----:B------:R-:W-:Y:S02]  /*1450*/  @UP2 USHF.R.U32.HI UR6, URZ, UR9, UR12 ;  /* 0x00000009ff062299 */ /* 0x000fe4000801160c */
[----:B------:R-:W-:-:S03]  /*1460*/  UIMAD.WIDE.U32 UR12, UR4, UR8, URZ ;  /* 0x00000008040c72a5 */ /* 0x000fc6000f8e00ff */
[----:B------:R-:W-:Y:S02]  /*1470*/  UMOV UR10, UR11 ;  /* 0x0000000b000a7c82 */ /* 0x000fe40008000000 */
[----:B------:R-:W-:Y:S02]  /*1480*/  @UP2 USHF.R.U32.HI UR7, URZ, UR9, UR10 ;  /* 0x00000009ff072299 */ /* 0x000fe4000801160a */
[----:B------:R-:W-:Y:S02]  /*1490*/  UIMAD UR10, UR6, UR19, URZ ;  /* 0x00000013060a72a4 */ /* 0x000fe4000f8e02ff */
[----:B------:R-:W-:-:S04]  /*14a0*/  UIMAD UR7, UR7, UR19, URZ ;  /* 0x00000013070772a4 */ /* 0x000fc8000f8e02ff */
[----:B------:R-:W-:-:S03]  /*14b0*/  UISETP.GE.AND UP0, UPT, UR4, UR7, UPT ;  /* 0x000000070400728c */ /* 0x000fc6000bf06270 */
[----:B------:R-:W-:Y:S01]  /*14c0*/  UMOV UR7, UR13 ;  /* 0x0000000d00077c82 */ /* 0x000fe20008000000 */
[----:B------:R-:W-:Y:S02]  /*14d0*/  UISETP.GE.OR UP0, UPT, UR5, UR10, UP0 ;  /* 0x0000000a0500728c */ /* 0x000fe40008706670 */
[----:B------:R-:W-:Y:S02]  /*14e0*/  UIMAD.WIDE.U32 UR10, UR5, UR8, URZ ;  /* 0x00000008050a72a5 */ /* 0x000fe4000f8e00ff */
[----:B------:R-:W-:Y:S02]  /*14f0*/  USHF.R.U32.HI UR7, URZ, UR9, UR7 ;  /* 0x00000009ff077299 */ /* 0x000fe40008011607 */
[----:B------:R-:W-:Y:S02]  /*1500*/  UIADD3 UR10, UPT, UPT, -UR4, URZ, URZ ;  /* 0x000000ff040a7290 */ /* 0x000fe4000fffe1ff */
[----:B------:R-:W-:Y:S02]  /*1510*/  USEL UR7, UR4, UR7, !UP2 ;  /* 0x0000000704077287 */ /* 0x000fe4000d000000 */
[----:B------:R-:W-:Y:S01]  /*1520*/  UIMAD UR10, UR14, UR10, UR26 ;  /* 0x0000000a0e0a72a4 */ /* 0x000fe2000f8e021a */
[----:B------:R-:W-:Y:S01]  /*1530*/  @!UP0 UMOV UR8, UR11 ;  /* 0x0000000b00088c82 */ /* 0x000fe20008000000 */
[----:B------:R-:W-:-:S02]  /*1540*/  UIADD3 UR11, UPT, UPT, -UR5, URZ, URZ ;  /* 0x000000ff050b7290 */ /* 0x000fc4000fffe1ff */
[----:B------:R-:W-:Y:S02]  /*1550*/  @!UP0 USHF.R.U32.HI UR8, URZ, UR9, UR8 ;  /* 0x00000009ff088299 */ /* 0x000fe40008011608 */
[----:B------:R-:W-:Y:S02]  /*1560*/  UIADD3 UR9, UPT, UPT, -UR7, URZ, URZ ;  /* 0x000000ff07097290 */ /* 0x000fe4000fffe1ff */
[----:B------:R-:W-:Y:S02]  /*1570*/  @!UP0 USEL UR8, UR5, UR8, !UP2 ;  /* 0x0000000805088287 */ /* 0x000fe4000d000000 */
[----:B------:R-:W-:Y:S02]  /*1580*/  UIMAD UR9, UR19, UR9, UR4 ;  /* 0x00000009130972a4 */ /* 0x000fe4000f8e0204 */
[----:B------:R-:W-:Y:S02]  /*1590*/  @!UP0 UIADD3 UR7, UPT, UPT, UR7, -UR8, URZ ;  /* 0x8000000807078290 */ /* 0x000fe4000fffe0ff */
[----:B------:R-:W-:-:S02]  /*15a0*/  @!UP0 UIMAD UR6, UR9, UR6, UR8 ;  /* 0x00000006090682a4 */ /* 0x000fc4000f8e0208 */
[----:B------:R-:W-:Y:S02]  /*15b0*/  @!UP0 UIMAD UR4, UR7, UR19, UR5 ;  /* 0x00000013070482a4 */ /* 0x000fe4000f8e0205 */
[----:B------:R-:W-:Y:S02]  /*15c0*/  UIMAD UR20, UR21, UR11, UR20 ;  /* 0x0000000b151472a4 */ /* 0x000fe4000f8e0214 */
[----:B------:R-:W-:Y:S01]  /*15d0*/  UIMAD UR26, UR4, UR14, UR10 ;  /* 0x0000000e041a72a4 */ /* 0x000fe2000f8e020a */
[----:B------:R-:W-:Y:S02]  /*15e0*/  @!UP0 UMOV UR5, UR6 ;  /* 0x0000000600058c82 */ /* 0x000fe40008000000 */
[----:B------:R-:W-:-:S12]  /*15f0*/  UIMAD UR20, UR5, UR21, UR20 ;  /* 0x00000015051472a4 */ /* 0x000fd8000f8e0214 */
.L_x_19:
[----:B------:R-:W-:-:S09]  /*1600*/  UISETP.NE.AND UP0, UPT, UR23, 0x1, UPT ;  /* 0x000000011700788c */ /* 0x000fd2000bf05270 */
[----:B------:R-:W-:Y:S05]  /*1610*/  BRA.U UP0, `(.L_x_20) ;  /* 0x0000000100407547 */ /* 0x000fea000b800000 */
[----:B------:R-:W2:Y:S01]  /*1620*/  LDCU.128 UR8, c[0x0][0xb10] ;  /* 0x00016200ff0877ac */ /* 0x000ea20008000c00 */
[----:B------:R-:W3:Y:S01]  /*1630*/  LDCU UR12, c[0x0][0xb0c] ;  /* 0x00016180ff0c77ac */ /* 0x000ee20008000800 */
[----:B------:R-:W4:Y:S01]  /*1640*/  LDCU UR13, c[0x0][0xb20] ;  /* 0x00016400ff0d77ac */ /* 0x000f220008000800 */
[----:B--2---:R-:W-:Y:S02]  /*1650*/  UIMAD.WIDE.U32 UR4, UR20, UR8, URZ ;  /* 0x00000008140472a5 */ /* 0x004fe4000f8e00ff */
[----:B------:R-:W-:Y:S02]  /*1660*/  UIMAD.WIDE.U32 UR6, UR26, UR11, URZ ;  /* 0x0000000b1a0672a5 */ /* 0x000fe4000f8e00ff */
[----:B---3--:R-:W-:Y:S02]  /*1670*/  UISETP.NE.AND UP0, UPT, UR12, 0x1, UPT ;  /* 0x000000010c00788c */ /* 0x008fe4000bf05270 */
[----:B------:R-:W-:-:S03]  /*1680*/  USHF.R.U32.HI UR5, URZ, UR9, UR5 ;  /* 0x00000009ff057299 */ /* 0x000fc60008011605 */
[----:B------:R-:W-:Y:S01]  /*1690*/  UMOV UR4, UR7 ;  /* 0x0000000700047c82 */ /* 0x000fe20008000000 */
[----:B------:R-:W-:Y:S02]  /*16a0*/  USEL UR5, UR20, UR5, !UP0 ;  /* 0x0000000514057287 */ /* 0x000fe4000c000000 */
[----:B------:R-:W-:Y:S02]  /*16b0*/  UISETP.NE.AND UP0, UPT, UR10, 0x1, UPT ;  /* 0x000000010a00788c */ /* 0x000fe4000bf05270 */
[----:B----4-:R-:W-:-:S04]  /*16c0*/  USHF.R.U32.HI UR4, URZ, UR13, UR4 ;  /* 0x0000000dff047299 */ /* 0x010fc80008011604 */
[----:B------:R-:W-:-:S04]  /*16d0*/  USEL UR4, UR26, UR4, !UP0 ;  /* 0x000000041a047287 */ /* 0x000fc8000c000000 */
[----:B------:R-:W-:Y:S02]  /*16e0*/  UIADD3 UR6, UPT, UPT, UR5, -UR4, URZ ;  /* 0x8000000405067290 */ /* 0x000fe4000fffe0ff */
[----:B------:R-:W-:Y:S02]  /*16f0*/  UIADD3 UR4, UPT, UPT, -UR5, UR4, URZ ;  /* 0x0000000405047290 */ /* 0x000fe4000fffe1ff */
[----:B------:R-:W-:Y:S02]  /*1700*/  UIMAD UR26, UR6, UR10, UR26 ;  /* 0x0000000a061a72a4 */ /* 0x000fe4000f8e021a */
[----:B------:R-:W-:-:S12]  /*1710*/  UIMAD UR20, UR4, UR12, UR20 ;  /* 0x0000000c041472a4 */ /* 0x000fd8000f8e0214 */
.L_x_20:
[----:B------:R-:W-:Y:S01]  /*1720*/  UISETP.NE.AND UP0, UPT, UR18, 0x2, UPT ;  /* 0x000000021200788c */ /* 0x000fe2000bf05270 */
[----:B------:R-:W-:Y:S09]  /*1730*/  BRA.U !UP6, `(.L_x_21) ;  /* 0x000000010e0c7547 */ /* 0x000ff2000b800000 */
[----:B------:R-:W-:Y:S01]  /*1740*/  UCGABAR_WAIT ;  /* 0x0000000000007dc7 */ /* 0x000fe20008000000 */
[----:B------:R-:W-:Y:S01]  /*1750*/  CCTL.IVALL ;  /* 0x00000000ff00798f */ /* 0x000fe20002000000 */
[----:B------:R-:W-:Y:S05]  /*1760*/  BRA `(.L_x_22) ;  /* 0x0000000000047947 */ /* 0x000fea0003800000 */
.L_x_21:
[----:B------:R-:W-:Y:S06]  /*1770*/  BAR.SYNC.DEFER_BLOCKING 0x0 ;  /* 0x0000000000007b1d */ /* 0x000fec0000010000 */
.L_x_22:
[----:B------:R-:W-:Y:S05]  /*1780*/  BRA.U UP0, `(.L_x_23) ;  /* 0x0000001900987547 */ /* 0x000fea000b800000 */
[----:B------:R-:W2:Y:S01]  /*1790*/  LDCU UR6, c[0x0][0x38c] ;  /* 0x00007180ff0677ac */ /* 0x000ea20008000800 */
[----:B------:R-:W-:Y:S01]  /*17a0*/  PLOP3.LUT P1, PT, PT, PT, UP3, 0x80, 0x8 ;  /* 0x000000000008781c */ /* 0x000fe20003f2f038 */
[----:B------:R-:W-:Y:S01]  /*17b0*/  IMAD.MOV.U32 R12, RZ, RZ, 0x1 ;  /* 0x00000001ff0c7424 */ /* 0x000fe200078e00ff */
[----:B------:R-:W-:Y:S01]  /*17c0*/  ISETP.EQ.OR P2, PT, R0, RZ, P3 ;  /* 0x000000ff0000720c */ /* 0x000fe20001f42670 */
[----:B------:R-:W-:Y:S01]  /*17d0*/  UISETP.NE.AND UP1, UPT, UR18, URZ, UPT ;  /* 0x000000ff1200728c */ /* 0x000fe2000bf25270 */
[----:B------:R-:W-:Y:S01]  /*17e0*/  PLOP3.LUT P1, PT, P1, PT, PT, 0x8, 0x80 ;  /* 0x000000000080781c */ /* 0x000fe20000f2e170 */
[----:B------:R-:W-:Y:S01]  /*17f0*/  USEL UR25, URZ, 0x1, UP4 ;  /* 0x00000001ff197887 */ /* 0x000fe2000a000000 */
[----:B------:R-:W-:Y:S01]  /*1800*/  CS2R R10, SRZ ;  /* 0x00000000000a7805 */ /* 0x000fe2000001ff00 */
[----:B------:R-:W-:Y:S01]  /*1810*/  IMAD.MOV.U32 R9, RZ, RZ, RZ ;  /* 0x000000ffff097224 */ /* 0x000fe200078e00ff */
[----:B------:R-:W3:Y:S01]  /*1820*/  LDCU UR39, c[0x0][0x370] ;  /* 0x00006e00ff2777ac */ /* 0x000ee20008000800 */
[----:B------:R-:W-:Y:S01]  /*1830*/  IMAD.MOV.U32 R8, RZ, RZ, 0x1 ;  /* 0x00000001ff087424 */ /* 0x000fe200078e00ff */
[----:B------:R-:W4:Y:S01]  /*1840*/  LDCU.64 UR28, c[0x0][0x348] ;  /* 0x00006900ff1c77ac */ /* 0x000f220008000a00 */
[----:B------:R-:W-:-:S02]  /*1850*/  USHF.R.U32.HI UR44, URZ, 0x6, UR24 ;  /* 0x00000006ff2c7899 */ /* 0x000fc40008011618 */
[----:B--2---:R-:W-:Y:S02]  /*1860*/  UIADD3 UR5, UPT, UPT, UR6, 0x3f, URZ ;  /* 0x0000003f06057890 */ /* 0x004fe4000fffe0ff */
[----:B------:R-:W-:Y:S02]  /*1870*/  UIADD3 UR46, UPT, UPT, UR6, 0x7e, URZ ;  /* 0x0000007e062e7890 */ /* 0x000fe4000fffe0ff */
[----:B------:R-:W-:Y:S01]  /*1880*/  USHF.R.S32.HI UR4, URZ, 0x1f, UR5 ;  /* 0x0000001fff047899 */ /* 0x000fe20008011405 */
[----:B------:R-:W2:Y:S03]  /*1890*/  LDCU UR38, c[0x0][0x374] ;  /* 0x00006e80ff2677ac */ /* 0x000ea60008000800 */
[----:B------:R-:W-:Y:S02]  /*18a0*/  ULEA.HI UR4, UR4, UR5, URZ, 0x6 ;  /* 0x0000000504047291 */ /* 0x000fe4000f8f30ff */
[----:B------:R-:W-:-:S02]  /*18b0*/  USEL UR25, UR25, 0x2, UP1 ;  /* 0x0000000219197887 */ /* 0x000fc40008800000 */
[----:B------:R-:W-:Y:S02]  /*18c0*/  USHF.R.S32.HI UR41, URZ, 0x6, UR4 ;  /* 0x00000006ff297899 */ /* 0x000fe40008011404 */
[----:B------:R-:W-:Y:S02]  /*18d0*/  UIADD3 UR4, UPT, UPT, UR6, -0x1, URZ ;  /* 0xffffffff06047890 */ /* 0x000fe4000fffe0ff */
[----:B------:R-:W-:Y:S02]  /*18e0*/  UISETP.LT.U32.AND UP0, UPT, UR41, 0x11, UPT ;  /* 0x000000112900788c */ /* 0x000fe4000bf01070 */
[----:B------:R-:W-:Y:S02]  /*18f0*/  UISETP.GE.U32.AND UP2, UPT, UR4, -0x7f, UPT ;  /* 0xffffff810400788c */ /* 0x000fe4000bf46070 */
[----:B------:R-:W-:Y:S01]  /*1900*/  USEL UR40, UR41, 0x11, UP0 ;  /* 0x0000001129287887 */ /* 0x000fe20008000000 */
[----:B------:R-:W-:-:S03]  /*1910*/  UMOV UR5, URZ ;  /* 0x000000ff00057c82 */ /* 0x000fc60008000000 */
[----:B------:R-:W-:Y:S02]  /*1920*/  UIADD3 UR21, UPT, UPT, UR40, -0x1, URZ ;  /* 0xffffffff28157890 */ /* 0x000fe4000fffe0ff */
[----:B------:R-:W-:-:S03]  /*1930*/  UIADD3 UR43, UPT, UPT, UR41, -UR40, URZ ;  /* 0x80000028292b7290 */ /* 0x000fc6000fffe0ff */
[----:B------:R-:W-:-:S04]  /*1940*/  @UP2 UIADD3 UR21, UPT, UPT, UR40, URZ, URZ ;  /* 0x000000ff28152290 */ /* 0x000fc8000fffe0ff */
[----:B--234-:R-:W-:-:S12]  /*1950*/  UIADD3 UR21, UPT, UPT, UR21, 0x1, URZ ;  /* 0x0000000115157890 */ /* 0x01cfd8000fffe0ff */
.L_x_43:
[----:B------:R-:W-:Y:S01]  /*1960*/  UISETP.NE.AND UP0, UPT, UR45, URZ, UPT ;  /* 0x000000ff2d00728c */ /* 0x000fe2000bf05270 */
[----:B------:R-:W2:Y:S08]  /*1970*/  S2UR UR45, SR_CgaCtaId ;  /* 0x00000000002d79c3 */ /* 0x000eb00000008800 */
[----:B------:R-:W-:Y:S05]  /*1980*/  BRA.U UP0, `(.L_x_24) ;  /* 0x0000000100347547 */ /* 0x000fea000b800000 */
[----:B------:R-:W3:Y:S01]  /*1990*/  S2R R0, SR_CgaCtaId ;  /* 0x0000000000007919 */ /* 0x000ee20000008800 */
[----:B------:R-:W-:-:S04]  /*19a0*/  MOV R2, 0x400 ;  /* 0x0000040000027802 */ /* 0x000fc80000000f00 */
[----:B---3--:R-:W-:Y:S02]  /*19b0*/  LEA R0, R0, R2, 0x18 ;  /* 0x0000000200007211 */ /* 0x008fe400078ec0ff */
[----:B------:R-:W-:-:S03]  /*19c0*/  SHF.L.U32 R2, R8, 0x1f, RZ ;  /* 0x0000001f08027819 */ /* 0x000fc600000006ff */
[----:B------:R-:W-:-:S04]  /*19d0*/  IMAD R0, R9, 0x8, R0 ;  /* 0x0000000809007824 */ /* 0x000fc800078e0200 */
[----:B------:R-:W3:Y:S02]  /*19e0*/  SYNCS.PHASECHK.TRANS64.TRYWAIT P0, [R0+URZ+0x1b0], R2 ;  /* 0x0001b002000075a7 */ /* 0x000ee400080011ff */
[----:B---3--:R-:W-:Y:S05]  /*19f0*/  @!P0 BRA `(.L_x_25) ;  /* 0x0000006400d48947 */ /* 0x008fea0003800000 */
.L_x_126:
[----:B------:R-:W-:Y:S01]  /*1a00*/  VIADD R9, R9, 0x1 ;  /* 0x0000000109097836 */ /* 0x000fe20000000000 */
[----:B------:R3:W-:Y:S04]  /*1a10*/  SYNCS.ARRIVE.TRANS64.A1T0 RZ, [R0+URZ+0x1a0], RZ ;  /* 0x0001a0ff00ff79a7 */ /* 0x0007e800081000ff */
[----:B------:R-:W-:-:S04]  /*1a20*/  ISETP.NE.AND P0, PT, R9, 0x2, PT ;  /* 0x000000020900780c */ /* 0x000fc80003f05270 */
[----:B------:R-:W-:Y:S02]  /*1a30*/  SEL R9, R9, RZ, P0 ;  /* 0x000000ff09097207 */ /* 0x000fe40000000000 */
[----:B---3--:R-:W-:-:S04]  /*1a40*/  SEL R0, RZ, 0x1, P0 ;  /* 0x00000001ff007807 */ /* 0x008fc80000000000 */
[----:B------:R-:W-:-:S07]  /*1a50*/  LOP3.LUT R8, R8, R0, RZ, 0x3c, !PT ;  /* 0x0000000008087212 */ /* 0x000fce00078e3cff */
.L_x_24:
[----:B------:R-:W-:Y:S01]  /*1a60*/  UMOV UR6, 0x400 ;  /* 0x0000040000067882 */ /* 0x000fe20000000000 */
[----:B------:R-:W-:Y:S01]  /*1a70*/  SHF.L.U32 R0, R12, 0x1f, RZ ;  /* 0x0000001f0c007819 */ /* 0x000fe200000006ff */
[----:B--2---:R-:W-:Y:S02]  /*1a80*/  ULEA UR6, UR45, UR6, 0x18 ;  /* 0x000000062d067291 */ /* 0x004fe4000f8ec0ff */
[----:B------:R-:W-:Y:S02]  /*1a90*/  UISETP.GE.U32.AND UP0, UPT, UR46, 0x7f, UPT ;  /* 0x0000007f2e00788c */ /* 0x000fe4000bf06070 */
[----:B------:R-:W-:Y:S02]  /*1aa0*/  ULEA UR4, UR5, UR6, 0x3 ;  /* 0x0000000605047291 */ /* 0x000fe4000f8e18ff */
[----:B------:R-:W-:Y:S02]  /*1ab0*/  USHF.L.U32 UR35, UR20, 0x6, URZ ;  /* 0x0000000614237899 */ /* 0x000fe400080006ff */
[----:B------:R-:W-:Y:S01]  /*1ac0*/  ULEA UR11, UR26, UR44, 0x7 ;  /* 0x0000002c1a0b7291 */ /* 0x000fe2000f8e38ff */
[----:B------:R-:W-:-:S04]  /*1ad0*/  UMOV UR13, URZ ;  /* 0x000000ff000d7c82 */ /* 0x000fc80008000000 */
[----:B------:R2:W3:Y:S01]  /*1ae0*/  SYNCS.PHASECHK.TRANS64.TRYWAIT P0, [UR4+0x88], R0 ;  /* 0x00008800ff0075a7 */ /* 0x0004e20008001104 */
[----:B------:R-:W-:Y:S06]  /*1af0*/  BRA.U !UP0, `(.L_x_26) ;  /* 0x0000000108bc7547 */ /* 0x000fec000b800000 */
[----:B------:R-:W-:Y:S01]  /*1b00*/  UMOV UR7, URZ ;  /* 0x000000ff00077c82 */ /* 0x000fe20008000000 */
[----:B------:R-:W-:-:S05]  /*1b10*/  UMOV UR4, UR5 ;  /* 0x0000000500047c82 */ /* 0x000fca0008000000 */
.L_x_32:
[----:B------:R-:W-:Y:S01]  /*1b20*/  ULEA UR33, UR4, UR6, 0x3 ;  /* 0x0000000604217291 */ /* 0x000fe2000f8e18ff */
[----:B---3--:R-:W-:Y:S01]  /*1b30*/  @!P3 MOV R2, 0x3000 ;  /* 0x000030000002b802 */ /* 0x008fe20000000f00 */
[----:B-1-34-:R-:W-:Y:S10]  /*1b40*/  @P0 BRA `(.L_x_27) ;  /* 0x00000000000c0947 */ /* 0x01aff40003800000 */
[----:B------:R-:W-:-:S04]  /*1b50*/  SHF.L.U32 R3, R12, 0x1f, RZ ;  /* 0x0000001f0c037819 */ /* 0x000fc800000006ff */
[----:B------:R-:W3:Y:S02]  /*1b60*/  SYNCS.PHASECHK.TRANS64.TRYWAIT P0, [UR33+0x88], R3 ;  /* 0x00008803ff0075a7 */ /* 0x000ee40008001121 */
[----:B---3--:R-:W-:Y:S05]  /*1b70*/  @!P0 BRA `(.L_x_28) ;  /* 0x0000006400888947 */ /* 0x008fea0003800000 */
.L_x_27:
[----:B------:R3:W-:Y:S01]  /*1b80*/  @!P3 SYNCS.ARRIVE.TRANS64 RZ, [UR33], R2 ;  /* 0x00000002ffffb9a7 */ /* 0x0007e20008000021 */
[----:B------:R-:W-:-:S04]  /*1b90*/  ULOP3.LUT UR5, UR25, 0x2, URZ, 0xfc, !UPT ;  /* 0x0000000219057892 */ /* 0x000fc8000f8efcff */
[----:B------:R-:W-:-:S09]  /*1ba0*/  UISETP.NE.AND UP0, UPT, UR5, 0x2, UPT ;  /* 0x000000020500788c */ /* 0x000fd2000bf05270 */
[----:B------:R-:W-:Y:S05]  /*1bb0*/  BRA.U UP0, `(.L_x_29) ;  /* 0x0000000100047547 */ /* 0x000fea000b800000 */
[----:B-1----:R-:W-:Y:S05]  /*1bc0*/  BPT.TRAP 0x1 ;  /* 0x000000040000795c */ /* 0x002fea0000300000 */
.L_x_29:
[----:B------:R-:W-:Y:S04]  /*1bd0*/  BSSY.RECONVERGENT B0, `(.L_x_30) ;  /* 0x0000003000007945 */ /* 0x000fe80003800200 */
[----:B------:R-:W-:Y:S05]  /*1be0*/  @P2 BRA `(.L_x_31) ;  /* 0x0000000000042947 */ /* 0x000fea0003800000 */
[----:B-1----:R-:W-:Y:S05]  /*1bf0*/  BPT.TRAP 0x1 ;  /* 0x000000040000795c */ /* 0x002fea0000300000 */
.L_x_31:
[----:B-1----:R-:W-:Y:S05]  /*1c00*/  BSYNC.RECONVERGENT B0 ;  /* 0x0000000000007941 */ /* 0x002fea0003800200 */
.L_x_30:
[----:B------:R-:W-:Y:S02]  /*1c10*/  UIADD3 UR5, UPT, UPT, UR4, 0x1, URZ ;  /* 0x0000000104057890 */ /* 0x000fe4000fffe0ff */
[----:B------:R-:W-:Y:S02]  /*1c20*/  USHF.L.U32 UR34, UR7, 0x6, URZ ;  /* 0x0000000607227899 */ /* 0x000fe400080006ff */
[----:B------:R-:W-:Y:S02]  /*1c30*/  UISETP.NE.AND UP0, UPT, UR5, 0x11, UPT ;  /* 0x000000110500788c */ /* 0x000fe4000bf05270 */
[----:B------:R-:W-:Y:S02]  /*1c40*/  UIADD3 UR7, UPT, UPT, UR7, 0x1, URZ ;  /* 0x0000000107077890 */ /* 0x000fe4000fffe0ff */
[----:B------:R-:W-:Y:S02]  /*1c50*/  USEL UR9, URZ, 0x1, UP0 ;  /* 0x00000001ff097887 */ /* 0x000fe40008000000 */
[----:B------:R-:W-:-:S02]  /*1c60*/  USEL UR5, UR5, URZ, UP0 ;  /* 0x000000ff05057287 */ /* 0x000fc40008000000 */
[----:B------:R-:W-:Y:S02]  /*1c70*/  UIADD3 UR14, UP0, UPT, UR28, 0x180, URZ ;  /* 0x000001801c0e7890 */ /* 0x000fe4000ff1e0ff */
[----:B------:R-:W-:Y:S01]  /*1c80*/  ULEA UR8, UR5, UR6, 0x3 ;  /* 0x0000000605087291 */ /* 0x000fe2000f8e18ff */
[----:B------:R-:W-:Y:S01]  /*1c90*/  LOP3.LUT R12, R12, UR9, RZ, 0x3c, !PT ;  /* 0x000000090c0c7c12 */ /* 0x000fe2000f8e3cff */
[----:B------:R-:W-:Y:S02]  /*1ca0*/  ULEA UR32, UR4, UR6, 0xc ;  /* 0x0000000604207291 */ /* 0x000fe4000f8e60ff */
[----:B------:R-:W-:Y:S01]  /*1cb0*/  UIADD3 UR16, UP1, UPT, UR28, 0x80, URZ ;  /* 0x000000801c107890 */ /* 0x000fe2000ff3e0ff */
[----:B--2---:R-:W-:Y:S01]  /*1cc0*/  SHF.L.U32 R0, R12, 0x1f, RZ ;  /* 0x0000001f0c007819 */ /* 0x004fe200000006ff */
[----:B------:R-:W-:Y:S02]  /*1cd0*/  UIADD3.X UR15, UPT, UPT, URZ, UR29, URZ, UP0, !UPT ;  /* 0x0000001dff0f7290 */ /* 0x000fe400087fe4ff */
[----:B------:R-:W-:Y:S01]  /*1ce0*/  UISETP.NE.AND UP0, UPT, UR7, UR21, UPT ;  /* 0x000000150700728c */ /* 0x000fe2000bf05270 */
[----:B------:R4:W1:Y:S01]  /*1cf0*/  SYNCS.PHASECHK.TRANS64.TRYWAIT P0, [UR8+0x88], R0 ;  /* 0x00008800ff0075a7 */ /* 0x0008620008001108 */
[----:B------:R-:W-:-:S02]  /*1d00*/  ULEA UR8, UR4, UR24, 0xd ;  /* 0x0000001804087291 */ /* 0x000fc4000f8e68ff */
[----:B------:R-:W-:Y:S02]  /*1d10*/  UIADD3.X UR17, UPT, UPT, URZ, UR29, URZ, UP1, !UPT ;  /* 0x0000001dff117290 */ /* 0x000fe40008ffe4ff */
[----:B------:R-:W-:Y:S02]  /*1d20*/  UIADD3 UR32, UPT, UPT, UR32, 0x4400, URZ ;  /* 0x0000440020207890 */ /* 0x000fe4000fffe0ff */
[----:B------:R-:W-:Y:S01]  /*1d30*/  UIADD3 UR8, UPT, UPT, UR6, 0x15400, UR8 ;  /* 0x0001540006087890 */ /* 0x000fe2000fffe008 */
[----:B------:R-:W-:Y:S01]  /*1d40*/  UMOV UR18, 0x0 ;  /* 0x0000000000127882 */ /* 0x000fe20000000000 */
[----:B------:R-:W-:Y:S01]  /*1d50*/  UMOV UR19, 0x10000000 ;  /* 0x1000000000137882 */ /* 0x000fe20000000000 */
[----:B------:R-:W-:Y:S01]  /*1d60*/  UMOV UR4, 0x30000 ;  /* 0x0003000000047882 */ /* 0x000fe20000000000 */
[----:B------:R-:W-:Y:S01]  /*1d70*/  UMOV UR12, UR36 ;  /* 0x00000024000c7c82 */ /* 0x000fe20008000000 */
[----:B------:R-:W-:Y:S01]  /*1d80*/  UMOV UR9, UR33 ;  /* 0x0000002100097c82 */ /* 0x000fe20008000000 */
[----:B------:R-:W-:Y:S01]  /*1d90*/  UMOV UR10, UR34 ;  /* 0x00000022000a7c82 */ /* 0x000fe20008000000 */
[----:B------:R-:W-:Y:S01]  /*1da0*/  UTMALDG.3D [UR32], [UR16], desc[UR18] ;  /* 0x00001220100075b4 */ /* 0x000fe20008011000 */
[----:B------:R-:W-:Y:S01]  /*1db0*/  UMOV UR13, UR21 ;  /* 0x00000015000d7c82 */ /* 0x000fe20008000000 */
[----:B------:R2:W-:Y:S02]  /*1dc0*/  UTMALDG.3D.MULTICAST [UR8], [UR14], UR4, desc[UR18] ;  /* 0x000012080e0073b4 */ /* 0x0005e40008011804 */
[----:B--2---:R-:W-:Y:S01]  /*1dd0*/  UMOV UR4, UR5 ;  /* 0x0000000500047c82 */ /* 0x004fe20008000000 */
[----:B------:R-:W-:Y:S05]  /*1de0*/  BRA.U UP0, `(.L_x_32) ;  /* 0xfffffffd004c7547 */ /* 0x000fea000b83ffff */
.L_x_26:
[----:B------:R-:W-:Y:S01]  /*1df0*/  ULEA UR4, UR5, UR6, 0x3 ;  /* 0x0000000605047291 */ /* 0x000fe2000f8e18ff */
[----:B--2-4-:R-:W-:Y:S01]  /*1e00*/  SHF.L.U32 R0, R12, 0x1f, RZ ;  /* 0x0000001f0c007819 */ /* 0x014fe200000006ff */
[----:B------:R-:W-:Y:S01]  /*1e10*/  @!P1 SYNCS.ARRIVE.TRANS64.A1T0 RZ, [UR6+0x138], RZ ;  /* 0x000138ffffff99a7 */ /* 0x000fe20008100006 */
[----:B------:R-:W-:-:S06]  /*1e20*/  UISETP.GT.AND UP0, UPT, UR41, UR40, UPT ;  /* 0x000000282900728c */ /* 0x000fcc000bf04270 */
[----:B-1-3--:R1:W2:Y:S03]  /*1e30*/  SYNCS.PHASECHK.TRANS64.TRYWAIT P0, [UR4+0x88], R0 ;  /* 0x00008800ff0075a7 */ /* 0x00a2a60008001104 */
[----:B------:R-:W-:Y:S05]  /*1e40*/  BRA.U !UP0, `(.L_x_33) ;  /* 0x0000000108c07547 */ /* 0x000fea000b800000 */
[----:B------:R-:W-:Y:S01]  /*1e50*/  UIADD3 UR26, UPT, UPT, UR43, UR13, URZ ;  /* 0x0000000d2b1a7290 */ /* 0x000fe2000fffe0ff */
[----:B------:R-:W-:-:S11]  /*1e60*/  UMOV UR4, UR5 ;  /* 0x0000000500047c82 */ /* 0x000fd60008000000 */
.L_x_39:
[----:B------:R-:W-:Y:S01]  /*1e70*/  ULEA UR17, UR4, UR6, 0x3 ;  /* 0x0000000604117291 */ /* 0x000fe2000f8e18ff */
[----:B--2---:R-:W-:Y:S01]  /*1e80*/  @!P3 MOV R2, 0x3000 ;  /* 0x000030000002b802 */ /* 0x004fe20000000f00 */
[----:B--234-:R-:W-:Y:S10]  /*1e90*/  @P0 BRA `(.L_x_34) ;  /* 0x00000000000c0947 */ /* 0x01cff40003800000 */
[----:B------:R-:W-:-:S04]  /*1ea0*/  SHF.L.U32 R3, R12, 0x1f, RZ ;  /* 0x0000001f0c037819 */ /* 0x000fc800000006ff */
[----:B------:R-:W2:Y:S02]  /*1eb0*/  SYNCS.PHASECHK.TRANS64.TRYWAIT P0, [UR17+0x88], R3 ;  /* 0x00008803ff0075a7 */ /* 0x000ea40008001111 */
[----:B--2---:R-:W-:Y:S05]  /*1ec0*/  @!P0 BRA `(.L_x_35) ;  /* 0x0000006000cc8947 */ /* 0x004fea0003800000 */
.L_x_34:
[----:B------:R2:W-:Y:S01]  /*1ed0*/  @!P3 SYNCS.ARRIVE.TRANS64 RZ, [UR17], R2 ;  /* 0x00000002ffffb9a7 */ /* 0x0005e20008000011 */
[----:B------:R-:W-:-:S04]  /*1ee0*/  ULOP3.LUT UR5, UR25, 0x2, URZ, 0xfc, !UPT ;  /* 0x0000000219057892 */ /* 0x000fc8000f8efcff */
[----:B------:R-:W-:-:S09]  /*1ef0*/  UISETP.NE.AND UP0, UPT, UR5, 0x2, UPT ;  /* 0x000000020500788c */ /* 0x000fd2000bf05270 */
[----:B------:R-:W-:Y:S05]  /*1f00*/  BRA.U UP0, `(.L_x_36) ;  /* 0x0000000100047547 */ /* 0x000fea000b800000 */
[----:B------:R-:W-:Y:S05]  /*1f10*/  BPT.TRAP 0x1 ;  /* 0x000000040000795c */ /* 0x000fea0000300000 */
.L_x_36:
[----:B------:R-:W-:Y:S04]  /*1f20*/  BSSY.RECONVERGENT B0, `(.L_x_37) ;  /* 0x0000003000007945 */ /* 0x000fe80003800200 */
[----:B------:R-:W-:Y:S05]  /*1f30*/  @P2 BRA `(.L_x_38) ;  /* 0x0000000000042947 */ /* 0x000fea0003800000 */
[----:B------:R-:W-:Y:S05]  /*1f40*/  BPT.TRAP 0x1 ;  /* 0x000000040000795c */ /* 0x000fea0000300000 */
.L_x_38:
[----:B------:R-:W-:Y:S05]  /*1f50*/  BSYNC.RECONVERGENT B0 ;  /* 0x0000000000007941 */ /* 0x000fea0003800200 */
.L_x_37:
[----:B------:R-:W-:Y:S02]  /*1f60*/  UIADD3 UR5, UPT, UPT, UR4, 0x1, URZ ;  /* 0x0000000104057890 */ /* 0x000fe4000fffe0ff */
[----:B------:R-:W-:Y:S02]  /*1f70*/  USHF.L.U32 UR18, UR13, 0x6, URZ ;  /* 0x000000060d127899 */ /* 0x000fe400080006ff */
[----:B------:R-:W-:Y:S02]  /*1f80*/  UISETP.NE.AND UP0, UPT, UR5, 0x11, UPT ;  /* 0x000000110500788c */ /* 0x000fe4000bf05270 */
[----:B------:R-:W-:Y:S02]  /*1f90*/  UIADD3 UR13, UPT, UPT, UR13, 0x1, URZ ;  /* 0x000000010d0d7890 */ /* 0x000fe4000fffe0ff */
[----:B------:R-:W-:Y:S02]  /*1fa0*/  USEL UR8, URZ, 0x1, UP0 ;  /* 0x00000001ff087887 */ /* 0x000fe40008000000 */
[----:B------:R-:W-:-:S02]  /*1fb0*/  USEL UR5, UR5, URZ, UP0 ;  /* 0x000000ff05057287 */ /* 0x000fc40008000000 */
[----:B------:R-:W-:Y:S02]  /*1fc0*/  UIADD3 UR14, UP0, UPT, UR28, 0x180, URZ ;  /* 0x000001801c0e7890 */ /* 0x000fe4000ff1e0ff */
[----:B------:R-:W-:Y:S01]  /*1fd0*/  LOP3.LUT R12, R12, UR8, RZ, 0x3c, !PT ;  /* 0x000000080c0c7c12 */ /* 0x000fe2000f8e3cff */
[----:B------:R-:W-:Y:S02]  /*1fe0*/  ULEA UR16, UR4, UR6, 0xc ;  /* 0x0000000604107291 */ /* 0x000fe4000f8e60ff */
[----:B------:R-:W-:Y:S01]  /*1ff0*/  UIADD3 UR22, UP1, UPT, UR28, 0x80, URZ ;  /* 0x000000801c167890 */ /* 0x000fe2000ff3e0ff */
[----:B-1----:R-:W-:Y:S01]  /*2000*/  SHF.L.U32 R0, R12, 0x1f, RZ ;  /* 0x0000001f0c007819 */ /* 0x002fe200000006ff */
[----:B------:R-:W-:Y:S02]  /*2010*/  UIADD3.X UR15, UPT, UPT, URZ, UR29, URZ, UP0, !UPT ;  /* 0x0000001dff0f7290 */ /* 0x000fe400087fe4ff */
[----:B------:R-:W-:Y:S02]  /*2020*/  ULEA UR8, UR4, UR24, 0xd ;  /* 0x0000001804087291 */ /* 0x000fe4000f8e68ff */
[----:B------:R-:W-:-:S02]  /*2030*/  UISETP.NE.AND UP0, UPT, UR13, UR26, UPT ;  /* 0x0000001a0d00728c */ /* 0x000fc4000bf05270 */
[----:B------:R-:W-:Y:S02]  /*2040*/  ULEA UR7, UR5, UR6, 0x3 ;  /* 0x0000000605077291 */ /* 0x000fe4000f8e18ff */
[----:B------:R-:W-:Y:S02]  /*2050*/  UIADD3 UR16, UPT, UPT, UR16, 0x4400, URZ ;  /* 0x0000440010107890 */ /* 0x000fe4000fffe0ff */
[----:B------:R-:W-:Y:S02]  /*2060*/  UIADD3.X UR23, UPT, UPT, URZ, UR29, URZ, UP1, !UPT ;  /* 0x0000001dff177290 */ /* 0x000fe40008ffe4ff */
[----:B------:R-:W-:Y:S01]  /*2070*/  UIADD3 UR8, UPT, UPT, UR6, 0x15400, UR8 ;  /* 0x0001540006087890 */ /* 0x000fe2000fffe008 */
[----:B------:R-:W-:Y:S01]  /*2080*/  UMOV UR30, 0x0 ;  /* 0x00000000001e7882 */ /* 0x000fe20000000000 */
[----:B------:R-:W-:Y:S01]  /*2090*/  UMOV UR31, 0x10000000 ;  /* 0x10000000001f7882 */ /* 0x000fe20000000000 */
[----:B------:R-:W-:Y:S01]  /*20a0*/  UMOV UR19, UR35 ;  /* 0x0000002300137c82 */ /* 0x000fe20008000000 */
[----:B------:R-:W-:Y:S01]  /*20b0*/  UMOV UR20, UR36 ;  /* 0x0000002400147c82 */ /* 0x000fe20008000000 */
[----:B------:R3:W4:Y:S01]  /*20c0*/  SYNCS.PHASECHK.TRANS64.TRYWAIT P0, [UR7+0x88], R0 ;  /* 0x00008800ff0075a7 */ /* 0x0007220008001107 */
[----:B------:R-:W-:Y:S01]  /*20d0*/  UMOV UR4, 0x30000 ;  /* 0x0003000000047882 */ /* 0x000fe20000000000 */
[----:B------:R-:W-:Y:S01]  /*20e0*/  UMOV UR12, UR36 ;  /* 0x00000024000c7c82 */ /* 0x000fe20008000000 */
[----:B------:R-:W-:Y:S01]  /*20f0*/  UMOV UR9, UR17 ;  /* 0x0000001100097c82 */ /* 0x000fe20008000000 */
[----:B------:R-:W-:Y:S01]  /*2100*/  UMOV UR10, UR18 ;  /* 0x00000012000a7c82 */ /* 0x000fe20008000000 */
[----:B------:R-:W-:Y:S01]  /*2110*/  UTMALDG.3D [UR16], [UR22], desc[UR30] ;  /* 0x00001e10160075b4 */ /* 0x000fe20008011000 */
[----:B------:R1:W-:Y:S02]  /*2120*/  UTMALDG.3D.MULTICAST [UR8], [UR14], UR4, desc[UR30] ;  /* 0x00001e080e0073b4 */ /* 0x0003e40008011804 */
[----:B-1----:R-:W-:Y:S01]  /*2130*/  UMOV UR4, UR5 ;  /* 0x0000000500047c82 */ /* 0x002fe20008000000 */
[----:B------:R-:W-:Y:S05]  /*2140*/  BRA.U UP0, `(.L_x_39) ;  /* 0xfffffffd00487547 */ /* 0x000fea000b83ffff */
.L_x_33:
[C---:B------:R-:W-:Y:S01]  /*2150*/  LEA R3, R11.reuse, UR6, 0x3 ;  /* 0x000000060b037c11 */ /* 0x040fe2000f8e18ff */
[----:B------:R-:W-:Y:S01]  /*2160*/  NOP ;  /* 0x0000000000007918 */ /* 0x000fe20000000000 */
[----:B-1-3--:R-:W-:Y:S02]  /*2170*/  SHF.L.U32 R0, R10, 0x1f, RZ ;  /* 0x0000001f0a007819 */ /* 0x00afe400000006ff */
[----:B------:R-:W-:Y:S02]  /*2180*/  LEA R4, R11, UR6, 0x4 ;  /* 0x000000060b047c11 */ /* 0x000fe4000f8e20ff */
[----:B--2-4-:R-:W1:Y:S02]  /*2190*/  SYNCS.PHASECHK.TRANS64.TRYWAIT P0, [R3+URZ+0x140], R0 ;  /* 0x00014000030075a7 */ /* 0x014e6400080011ff */
[----:B-1----:R-:W-:Y:S05]  /*21a0*/  @!P0 BRA `(.L_x_40) ;  /* 0x00000060002c8947 */ /* 0x002fea0003800000 */
.L_x_129:
[----:B------:R-:W2:Y:S01]  /*21b0*/  LDS.128 R4, [R4+0x1d0] ;  /* 0x0001d00004047984 */ /* 0x000ea20000000c00 */
[----:B------:R-:W-:Y:S01]  /*21c0*/  UISETP.GE.AND UP0, UPT, UR42, 0x1, UPT ;  /* 0x000000012a00788c */ /* 0x000fe2000bf06270 */
[----:B------:R-:W-:Y:S01]  /*21d0*/  @!PT LDS RZ, [RZ] ;  /* 0x00000000fffff984 */ /* 0x000fe20000000800 */
[----:B------:R-:W-:Y:S01]  /*21e0*/  @!PT LDS RZ, [RZ] ;  /* 0x00000000fffff984 */ /* 0x000fe20000000800 */
[----:B------:R-:W-:Y:S01]  /*21f0*/  @!PT LDS RZ, [RZ] ;  /* 0x00000000fffff984 */ /* 0x000fe20000000800 */
[----:B------:R-:W-:Y:S01]  /*2200*/  @!PT LDS RZ, [RZ] ;  /* 0x00000000fffff984 */ /* 0x000fe20000000800 */
[----:B------:R3:W-:Y:S06]  /*2210*/  MEMBAR.ALL.CTA ;  /* 0x0000000000007992 */ /* 0x0007ec0000008000 */
[----:B---3--:R-:W3:Y:S01]  /*2220*/  FENCE.VIEW.ASYNC.S ;  /* 0x00000000000073c6 */ /* 0x008ee20000000000 */
[----:B--2---:R-:W-:-:S13]  /*2230*/  LOP3.LUT P0, RZ, R6, 0x1, RZ, 0xc0, !PT ;  /* 0x0000000106ff7812 */ /* 0x004fda000780c0ff */
[----:B---3--:R-:W-:Y:S01]  /*2240*/  VOTEU.ANY UP1, P0 ;  /* 0x0000000000ff7886 */ /* 0x008fe20000020100 */
[----:B------:R-:W-:-:S13]  /*2250*/  PLOP3.LUT P0, PT, PT, PT, UP1, 0x80, 0x8 ;  /* 0x000000000008781c */ /* 0x000fda0003f0f018 */
[----:B-1----:R-:W-:Y:S02]  /*2260*/  @P0 LOP3.LUT R0, R5, 0xffff, RZ, 0xc0, !PT ;  /* 0x0000ffff05000812 */ /* 0x002fe400078ec0ff */
[----:B------:R-:W-:Y:S02]  /*2270*/  @P0 MOV R2, R4 ;  /* 0x0000000400020202 */ /* 0x000fe40000000f00 */
[----:B------:R-:W-:Y:S01]  /*2280*/  @P0 R2UR UR7, R0 ;  /* 0x00000000000702ca */ /* 0x000fe200000e0000 */
[----:B------:R-:W-:Y:S01]  /*2290*/  VIADD R0, R3, 0x150 ;  /* 0x0000015003007836 */ /* 0x000fe20000000000 */
[----:B------:R-:W-:Y:S02]  /*22a0*/  @P0 SHF.R.U32.HI R4, RZ, 0x10, R5 ;  /* 0x00000010ff040819 */ /* 0x000fe40000011605 */
[----:B------:R-:W-:Y:S02]  /*22b0*/  @P0 R2UR UR8, R2 ;  /* 0x00000000020802ca */ /* 0x000fe400000e0000 */
[----:B------:R-:W-:-:S02]  /*22c0*/  PRMT R0, RZ, 0x654, R0 ;  /* 0x00000654ff007816 */ /* 0x000fc40000000000 */
[----:B------:R-:W-:Y:S02]  /*22d0*/  @P0 R2UR UR4, R4 ;  /* 0x00000000040402ca */ /* 0x000fe400000e0000 */
[----:B------:R1:W-:Y:S03]  /*22e0*/  SYNCS.ARRIVE.TRANS64.RED.A1T0 RZ, [R0+URZ], RZ ;  /* 0x000000ff00ff79a7 */ /* 0x0003e600081004ff */
[----:B------:R-:W-:-:S04]  /*22f0*/  @UP1 UMOV UR27, UR7 ;  /* 0x00000007001b1c82 */ /* 0x000fc80008000000 */
[----:B------:R-:W-:-:S04]  /*2300*/  @UP1 UMOV UR37, UR8 ;  /* 0x0000000800251c82 */ /* 0x000fc80008000000 */
[----:B------:R-:W-:Y:S01]  /*2310*/  @UP1 UMOV UR36, UR4 ;  /* 0x0000000400241c82 */ /* 0x000fe20008000000 */
[----:B------:R-:W-:Y:S05]  /*2320*/  BRA.U !UP0, `(.L_x_41) ;  /* 0x0000000108d47547 */ /* 0x000fea000b800000 */
[----:B------:R-:W2:Y:S01]  /*2330*/  LDCU.128 UR12, c[0x0][0xb10] ;  /* 0x00016200ff0c77ac */ /* 0x000ea20008000c00 */
[----:B------:R-:W3:Y:S01]  /*2340*/  LDCU UR26, c[0x0][0xb20] ;  /* 0x00016400ff1a77ac */ /* 0x000ee20008000800 */
[----:B------:R-:W4:Y:S01]  /*2350*/  LDCU UR20, c[0x0][0xb0c] ;  /* 0x00016180ff1477ac */ /* 0x000f220008000800 */
[----:B------:R-:W1:Y:S01]  /*2360*/  LDCU.64 UR10, c[0x0][0xb28] ;  /* 0x00016500ff0a77ac */ /* 0x000e620008000a00 */
[----:B------:R-:W-:Y:S02]  /*2370*/  UISETP.NE.AND UP3, UPT, UR42, 0x1, UPT ;  /* 0x000000012a00788c */ /* 0x000fe4000bf65270 */
[----:B--2---:R-:W-:Y:S02]  /*2380*/  UIMAD.WIDE.U32 UR16, UR38, UR15, URZ ;  /* 0x0000000f261072a5 */ /* 0x004fe4000f8e00ff */
[----:B------:R-:W-:Y:S02]  /*2390*/  UIMAD.WIDE.U32 UR8, UR39, UR12, URZ ;  /* 0x0000000c270872a5 */ /* 0x000fe4000f8e00ff */
[----:B------:R-:W-:-:S02]  /*23a0*/  UISETP.NE.AND UP0, UPT, UR14, 0x1, UPT ;  /* 0x000000010e00788c */ /* 0x000fc4000bf05270 */
[----:B------:R-:W-:Y:S01]  /*23b0*/  UIMAD.WIDE.U32 UR22, UR27, UR15, URZ ;  /* 0x0000000f1b1672a5 */ /* 0x000fe2000f8e00ff */
[----:B------:R-:W-:Y:S02]  /*23c0*/  UMOV UR16, UR17 ;  /* 0x0000001100107c82 */ /* 0x000fe40008000000 */
[----:B------:R-:W-:Y:S01]  /*23d0*/  UMOV UR8, UR9 ;  /* 0x0000000900087c82 */ /* 0x000fe20008000000 */
[----:B---3--:R-:W-:Y:S02]  /*23e0*/  USHF.R.U32.HI UR16, URZ, UR26, UR16 ;  /* 0x0000001aff107299 */ /* 0x008fe40008011610 */
[----:B----4-:R-:W-:Y:S02]  /*23f0*/  UISETP.NE.AND UP2, UPT, UR20, 0x1, UPT ;  /* 0x000000011400788c */ /* 0x010fe4000bf45270 */
[----:B------:R-:W-:Y:S02]  /*2400*/  USHF.R.U32.HI UR8, URZ, UR13, UR8 ;  /* 0x0000000dff087299 */ /* 0x000fe40008011608 */
[----:B------:R-:W-:-:S02]  /*2410*/  USEL UR7, UR38, UR16, !UP0 ;  /* 0x0000001026077287 */ /* 0x000fc4000c000000 */
[----:B------:R-:W-:Y:S02]  /*2420*/  USEL UR8, UR39, UR8, !UP2 ;  /* 0x0000000827087287 */ /* 0x000fe4000d000000 */
[----:B-1----:R-:W-:Y:S01]  /*2430*/  UIMAD.WIDE.U32 UR16, UR7, UR10, URZ ;  /* 0x0000000a071072a5 */ /* 0x002fe2000f8e00ff */
[----:B------:R-:W-:Y:S01]  /*2440*/  UMOV UR4, UR23 ;  /* 0x0000001700047c82 */ /* 0x000fe20008000000 */
[----:B------:R-:W-:Y:S02]  /*2450*/  UIMAD.WIDE.U32 UR18, UR37, UR12, URZ ;  /* 0x0000000c251272a5 */ /* 0x000fe4000f8e00ff */
[----:B------:R-:W-:-:S03]  /*2460*/  UIMAD.WIDE.U32 UR22, UR8, UR10, URZ ;  /* 0x0000000a081672a5 */ /* 0x000fc6000f8e00ff */
[----:B------:R-:W-:Y:S01]  /*2470*/  UMOV UR16, UR17 ;  /* 0x0000001100107c82 */ /* 0x000fe20008000000 */
[----:B------:R-:W-:Y:S02]  /*2480*/  USHF.R.U32.HI UR4, URZ, UR26, UR4 ;  /* 0x0000001aff047299 */ /* 0x000fe40008011604 */
[----:B------:R-:W-:Y:S01]  /*2490*/  @UP3 USHF.R.U32.HI UR7, URZ, UR11, UR16 ;  /* 0x0000000bff073299 */ /* 0x000fe20008011610 */
[----:B------:R-:W-:Y:S01]  /*24a0*/  UMOV UR18, UR19 ;  /* 0x0000001300127c82 */ /* 0x000fe20008000000 */
[----:B------:R-:W-:Y:S01]  /*24b0*/  UMOV UR22, UR23 ;  /* 0x0000001700167c82 */ /* 0x000fe20008000000 */
[----:B------:R-:W-:Y:S02]  /*24c0*/  USHF.R.U32.HI UR13, URZ, UR13, UR18 ;  /* 0x0000000dff0d7299 */ /* 0x000fe40008011612 */
[----:B------:R-:W-:Y:S02]  /*24d0*/  USEL UR4, UR27, UR4, !UP0 ;  /* 0x000000041b047287 */ /* 0x000fe4000c000000 */
[----:B------:R-:W-:-:S02]  /*24e0*/  @UP3 USHF.R.U32.HI UR8, URZ, UR11, UR22 ;  /* 0x0000000bff083299 */ /* 0x000fc40008011616 */
[----:B------:R-:W-:Y:S02]  /*24f0*/  UIMAD UR9, UR42, UR7, URZ ;  /* 0x000000072a0972a4 */ /* 0x000fe4000f8e02ff */
[----:B------:R-:W-:Y:S02]  /*2500*/  USEL UR7, UR37, UR13, !UP2 ;  /* 0x0000000d25077287 */ /* 0x000fe4000d000000 */
[----:B------:R-:W-:Y:S02]  /*2510*/  UIMAD UR12, UR42, UR8, URZ ;  /* 0x000000082a0c72a4 */ /* 0x000fe4000f8e02ff */
[----:B------:R-:W-:Y:S02]  /*2520*/  UISETP.GE.AND UP0, UPT, UR4, UR9, UPT ;  /* 0x000000090400728c */ /* 0x000fe4000bf06270 */
[----:B------:R-:W-:Y:S02]  /*2530*/  UIMAD.WIDE.U32 UR16, UR4, UR10, URZ ;  /* 0x0000000a041072a5 */ /* 0x000fe4000f8e00ff */
[----:B------:R-:W-:-:S02]  /*2540*/  UISETP.GE.OR UP0, UPT, UR7, UR12, UP0 ;  /* 0x0000000c0700728c */ /* 0x000fc40008706670 */
[----:B------:R-:W-:Y:S02]  /*2550*/  UIMAD.WIDE.U32 UR12, UR7, UR10, URZ ;  /* 0x0000000a070c72a5 */ /* 0x000fe4000f8e00ff */
[----:B------:R-:W-:Y:S01]  /*2560*/  UIADD3 UR15, UPT, UPT, -UR4, URZ, URZ ;  /* 0x000000ff040f7290 */ /* 0x000fe2000fffe1ff */
[----:B------:R-:W-:Y:S01]  /*2570*/  UMOV UR10, UR17 ;  /* 0x00000011000a7c82 */ /* 0x000fe20008000000 */
[----:B------:R-:W-:Y:S02]  /*2580*/  UIADD3 UR12, UPT, UPT, -UR7, URZ, URZ ;  /* 0x000000ff070c7290 */ /* 0x000fe4000fffe1ff */
[----:B------:R-:W-:-:S03]  /*2590*/  USHF.R.U32.HI UR10, URZ, UR11, UR10 ;  /* 0x0000000bff0a7299 */ /* 0x000fc6000801160a */
[----:B------:R-:W-:Y:S01]  /*25a0*/  @!UP0 UMOV UR9, UR13 ;  /* 0x0000000d00098c82 */ /* 0x000fe20008000000 */
[----:B------:R-:W-:Y:S02]  /*25b0*/  UIMAD UR15, UR14, UR15, UR27 ;  /* 0x0000000f0e0f72a4 */ /* 0x000fe4000f8e021b */
[----:B------:R-:W-:Y:S02]  /*25c0*/  USEL UR10, UR4, UR10, !UP3 ;  /* 0x0000000a040a7287 */ /* 0x000fe4000d800000 */
[----:B------:R-:W-:Y:S02]  /*25d0*/  @!UP0 USHF.R.U32.HI UR9, URZ, UR11, UR9 ;  /* 0x0000000bff098299 */ /* 0x000fe40008011609 */
[----:B------:R-:W-:Y:S02]  /*25e0*/  UIADD3 UR11, UPT, UPT, -UR10, URZ, URZ ;  /* 0x000000ff0a0b7290 */ /* 0x000fe4000fffe1ff */
[----:B------:R-:W-:Y:S02]  /*25f0*/  @!UP0 USEL UR9, UR7, UR9, !UP3 ;  /* 0x0000000907098287 */ /* 0x000fe4000d800000 */
[----:B------:R-:W-:-:S02]  /*2600*/  UIMAD UR11, UR42, UR11, UR4 ;  /* 0x0000000b2a0b72a4 */ /* 0x000fc4000f8e0204 */
[----:B------:R-:W-:Y:S02]  /*2610*/  @!UP0 UIADD3 UR10, UPT, UPT, UR10, -UR9, URZ ;  /* 0x800000090a0a8290 */ /* 0x000fe4000fffe0ff */
[----:B------:R-:W-:Y:S02]  /*2620*/  @!UP0 UIMAD UR9, UR11, UR8, UR9 ;  /* 0x000000080b0982a4 */ /* 0x000fe4000f8e0209 */
[----:B------:R-:W-:Y:S02]  /*2630*/  @!UP0 UIMAD UR4, UR42, UR10, UR7 ;  /* 0x0000000a2a0482a4 */ /* 0x000fe4000f8e0207 */
[----:B------:R-:W-:Y:S02]  /*2640*/  UIMAD UR8, UR20, UR12, UR37 ;  /* 0x0000000c140872a4 */ /* 0x000fe4000f8e0225 */
[----:B------:R-:W-:Y:S01]  /*2650*/  UIMAD UR27, UR4, UR14, UR15 ;  /* 0x0000000e041b72a4 */ /* 0x000fe2000f8e020f */
[----:B------:R-:W-:Y:S02]  /*2660*/  @!UP0 UMOV UR7, UR9 ;  /* 0x0000000900078c82 */ /* 0x000fe40008000000 */
[----:B------:R-:W-:-:S12]  /*2670*/  UIMAD UR37, UR7, UR20, UR8 ;  /* 0x00000014072572a4 */ /* 0x000fd8000f8e0208 */
.L_x_41:
[----:B------:R-:W2:Y:S02]  /*2680*/  LDCU UR4, c[0x0][0xb30] ;  /* 0x00016600ff0477ac */ /* 0x000ea40008000800 */
[----:B--2---:R-:W-:-:S09]  /*2690*/  UISETP.NE.AND UP0, UPT, UR4, 0x1, UPT ;  /* 0x000000010400788c */ /* 0x004fd2000bf05270 */
[----:B------:R-:W-:Y:S05]  /*26a0*/  BRA.U UP0, `(.L_x_42) ;  /* 0x0000000100447547 */ /* 0x000fea000b800000 */
[----:B------:R-:W2:Y:S01]  /*26b0*/  LDCU.128 UR12, c[0x0][0xb10] ;  /* 0x00016200ff0c77ac */ /* 0x000ea20008000c00 */
[----:B------:R-:W3:Y:S01]  /*26c0*/  LDCU UR16, c[0x0][0xb0c] ;  /* 0x00016180ff1077ac */ /* 0x000ee20008000800 */
[----:B------:R-:W4:Y:S01]  /*26d0*/  LDCU UR17, c[0x0][0xb20] ;  /* 0x00016400ff1177ac */ /* 0x000f220008000800 */
[----:B--2---:R-:W-:Y:S02]  /*26e0*/  UIMAD.WIDE.U32 UR10, UR37, UR12, URZ ;  /* 0x0000000c250a72a5 */ /* 0x004fe4000f8e00ff */
[----:B------:R-:W-:Y:S02]  /*26f0*/  UIMAD.WIDE.U32 UR8, UR27, UR15, URZ ;  /* 0x0000000f1b0872a5 */ /* 0x000fe4000f8e00ff */
[----:B---3--:R-:W-:Y:S02]  /*2700*/  UISETP.NE.AND UP2, UPT, UR16, 0x1, UPT ;  /* 0x000000011000788c */ /* 0x008fe4000bf45270 */
[----:B------:R-:W-:Y:S01]  /*2710*/  UISETP.NE.AND UP0, UPT, UR14, 0x1, UPT ;  /* 0x000000010e00788c */ /* 0x000fe2000bf05270 */
[----:B------:R-:W-:-:S02]  /*2720*/  UMOV UR7, UR11 ;  /* 0x0000000b00077c82 */ /* 0x000fc40008000000 */
[----:B------:R-:W-:Y:S01]  /*2730*/  UMOV UR4, UR9 ;  /* 0x0000000900047c82 */ /* 0x000fe20008000000 */
[----:B------:R-:W-:Y:S02]  /*2740*/  USHF.R.U32.HI UR7, URZ, UR13, UR7 ;  /* 0x0000000dff077299 */ /* 0x000fe40008011607 */
[----:B----4-:R-:W-:Y:S02]  /*2750*/  USHF.R.U32.HI UR4, URZ, UR17, UR4 ;  /* 0x00000011ff047299 */ /* 0x010fe40008011604 */
[----:B------:R-:W-:Y:S02]  /*2760*/  USEL UR7, UR37, UR7, !UP2 ;  /* 0x0000000725077287 */ /* 0x000fe4000d000000 */
[----:B------:R-:W-:-:S04]  /*2770*/  USEL UR4, UR27, UR4, !UP0 ;  /* 0x000000041b047287 */ /* 0x000fc8000c000000 */
[----:B------:R-:W-:Y:S02]  /*2780*/  UIADD3 UR8, UPT, UPT, UR7, -UR4, URZ ;  /* 0x8000000407087290 */ /* 0x000fe4000fffe0ff */
[----:B------:R-:W-:Y:S02]  /*2790*/  UIADD3 UR4, UPT, UPT, -UR7, UR4, URZ ;  /* 0x0000000407047290 */ /* 0x000fe4000fffe1ff */
[----:B------:R-:W-:Y:S02]  /*27a0*/  UIMAD UR27, UR8, UR14, UR27 ;  /* 0x0000000e081b72a4 */ /* 0x000fe4000f8e021b */
[----:B------:R-:W-:-:S12]  /*27b0*/  UIMAD UR37, UR4, UR16, UR37 ;  /* 0x00000010042572a4 */ /* 0x000fd8000f8e0225 */
.L_x_42:
[----:B------:R-:W-:Y:S01]  /*27c0*/  VIADD R11, R11, 0x1 ;  /* 0x000000010b0b7836 */ /* 0x000fe20000000000 */
[----:B------:R-:W-:Y:S01]  /*27d0*/  R2UR UR4, R76 ;  /* 0x000000004c0472ca */ /* 0x000fe200000e0000 */
[----:B------:R-:W-:Y:S01]  /*27e0*/  UIADD3 UR26, UPT, UPT, UR27, UR63, URZ ;  /* 0x0000003f1b1a7290 */ /* 0x000fe2000fffe0ff */
[----:B------:R-:W-:Y:S02]  /*27f0*/  PLOP3.LUT P1, PT, PT, PT, PT, 0x80, 0x8 ;  /* 0x000000000008781c */ /* 0x000fe40003f2f070 */
[----:B------:R-:W-:-:S04]  /*2800*/  ISETP.NE.AND P0, PT, R11, 0x2, PT ;  /* 0x000000020b00780c */ /* 0x000fc80003f05270 */
[----:B-1----:R-:W-:Y:S02]  /*2810*/  SEL R0, RZ, 0x1, P0 ;  /* 0x00000001ff007807 */ /* 0x002fe40000000000 */
[----:B------:R-:W-:Y:S02]  /*2820*/  SEL R11, R11, RZ, P0 ;  /* 0x000000ff0b0b7207 */ /* 0x000fe40000000000 */
[----:B------:R-:W-:Y:S01]  /*2830*/  LOP3.LUT R10, R10, R0, RZ, 0x3c, !PT ;  /* 0x000000000a0a7212 */ /* 0x000fe200078e3cff */
[----:B------:R-:W-:Y:S01]  /*2840*/  UIADD3 UR20, UPT, UPT, UR37, UR4, URZ ;  /* 0x0000000425147290 */ /* 0x000fe2000fffe0ff */
[----:B------:R-:W-:Y:S11]  /*2850*/  BRA.U UP1, `(.L_x_43) ;  /* 0xfffffff101407547 */ /* 0x000ff6000b83ffff */
[----:B------:R-:W-:Y:S01]  /*2860*/  UIADD3 UR7, UPT, UPT, UR6, 0x88, URZ ;  /* 0x0000008806077890 */ /* 0x000fe2000fffe0ff */
[----:B------:R-:W-:-:S03]  /*2870*/  SHF.L.U32 R2, R12, 0x1f, RZ ;  /* 0x0000001f0c027819 */ /* 0x000fc600000006ff */
[----:B------:R-:W-:-:S09]  /*2880*/  ULEA UR4, UR5, UR7, 0x3 ;  /* 0x0000000705047291 */ /* 0x000fd2000f8e18ff */
[----:B------:R-:W1:Y:S02]  /*2890*/  SYNCS.PHASECHK.TRANS64.TRYWAIT P0, [UR4], R2 ;  /* 0x00000002ff0075a7 */ /* 0x000e640008001104 */
[----:B-1----:R-:W-:Y:S05]  /*28a0*/  @!P0 BRA `(.L_x_44) ;  /* 0x0000005800808947 */ /* 0x002fea0003800000 */
.L_x_131:
[----:B------:R-:W-:-:S04]  /*28b0*/  UIADD3 UR4, UPT, UPT, UR5, 0x1, URZ ;  /* 0x0000000105047890 */ /* 0x000fc8000fffe0ff */
[----:B------:R-:W-:-:S04]  /*28c0*/  UISETP.NE.AND UP0, UPT, UR4, 0x11, UPT ;  /* 0x000000110400788c */ /* 0x000fc8000bf05270 */
[----:B------:R-:W-:Y:S02]  /*28d0*/  USEL UR6, URZ, 0x1, UP0 ;  /* 0x00000001ff067887 */ /* 0x000fe40008000000 */
[----:B------:R-:W-:-:S04]  /*28e0*/  USEL UR4, UR4, URZ, UP0 ;  /* 0x000000ff04047287 */ /* 0x000fc80008000000 */
[----:B------:R-:W-:Y:S01]  /*28f0*/  ULEA UR5, UR4, UR7, 0x3 ;  /* 0x0000000704057291 */ /* 0x000fe2000f8e18ff */
[----:B-1----:R-:W-:-:S04]  /*2900*/  LOP3.LUT R2, R12, UR6, RZ, 0x3c, !PT ;  /* 0x000000060c027c12 */ /* 0x002fc8000f8e3cff */
[----:B------:R-:W-:-:S04]  /*2910*/  SHF.L.U32 R3, R2, 0x1f, RZ ;  /* 0x0000001f02037819 */ /* 0x000fc800000006ff */
[----:B------:R-:W1:Y:S02]  /*2920*/  SYNCS.PHASECHK.TRANS64.TRYWAIT P0, [UR5], R3 ;  /* 0x00000003ff0075a7 */ /* 0x000e640008001105 */
[----:B-1----:R-:W-:Y:S05]  /*2930*/  @!P0 BRA `(.L_x_45) ;  /* 0x0000005800748947 */ /* 0x002fea0003800000 */
.L_x_133:
[----:B------:R-:W-:-:S04]  /*2940*/  UIADD3 UR4, UPT, UPT, UR4, 0x1, URZ ;  /* 0x0000000104047890 */ /* 0x000fc8000fffe0ff */
[----:B------:R-:W-:-:S04]  /*2950*/  UISETP.NE.AND UP0, UPT, UR4, 0x11, UPT ;  /* 0x000000110400788c */ /* 0x000fc8000bf05270 */
[----:B------:R-:W-:Y:S02]  /*2960*/  USEL UR6, URZ, 0x1, UP0 ;  /* 0x00000001ff067887 */ /* 0x000fe40008000000 */
[----:B------:R-:W-:-:S04]  /*2970*/  USEL UR4, UR4, URZ, UP0 ;  /* 0x000000ff04047287 */ /* 0x000fc80008000000 */
[----:B------:R-:W-:Y:S01]  /*2980*/  ULEA UR5, UR4, UR7, 0x3 ;  /* 0x0000000704057291 */ /* 0x000fe2000f8e18ff */
[----:B------:R-:W-:-:S04]  /*2990*/  LOP3.LUT R2, R2, UR6, RZ, 0x3c, !PT ;  /* 0x0000000602027c12 */ /* 0x000fc8000f8e3cff */
[----:B-1----:R-:W-:-:S04]  /*29a0*/  SHF.L.U32 R3, R2, 0x1f, RZ ;  /* 0x0000001f02037819 */ /* 0x002fc800000006ff */
[----:B------:R-:W1:Y:S02]  /*29b0*/  SYNCS.PHASECHK.TRANS64.TRYWAIT P0, [UR5], R3 ;  /* 0x00000003ff0075a7 */ /* 0x000e640008001105 */
[----:B-1----:R-:W-:Y:S05]  /*29c0*/  @!P0 BRA `(.L_x_46) ;  /* 0x0000005800688947 */ /* 0x002fea0003800000 */
.L_x_135:
        /* <DEDUP_REMOVED lines=9> */
.L_x_137:
        /* <DEDUP_REMOVED lines=9> */
.L_x_139:
        /* <DEDUP_REMOVED lines=9> */
.L_x_141:
        /* <DEDUP_REMOVED lines=9> */
.L_x_143:
        /* <DEDUP_REMOVED lines=9> */
.L_x_145:
        /* <DEDUP_REMOVED lines=9> */
.L_x_147:
        /* <DEDUP_REMOVED lines=9> */
.L_x_149:
        /* <DEDUP_REMOVED lines=9> */
.L_x_151:
        /* <DEDUP_REMOVED lines=9> */
.L_x_153:
        /* <DEDUP_REMOVED lines=9> */
.L_x_155:
        /* <DEDUP_REMOVED lines=9> */
.L_x_157:
        /* <DEDUP_REMOVED lines=9> */
.L_x_159:
        /* <DEDUP_REMOVED lines=9> */
.L_x_161:
[----:B------:R-:W-:-:S04]  /*3120*/  UIADD3 UR4, UPT, UPT, UR4, 0x1, URZ ;  /* 0x0000000104047890 */ /* 0x000fc8000fffe0ff */
[----:B------:R-:W-:-:S04]  /*3130*/  UISETP.NE.AND UP0, UPT, UR4, 0x11, UPT ;  /* 0x000000110400788c */ /* 0x000fc8000bf05270 */
[----:B------:R-:W-:Y:S02]  /*3140*/  USEL UR5, URZ, 0x1, UP0 ;  /* 0x00000001ff057887 */ /* 0x000fe40008000000 */
[----:B------:R-:W-:-:S04]  /*3150*/  USEL UR4, UR4, URZ, UP0 ;  /* 0x000000ff04047287 */ /* 0x000fc80008000000 */
[----:B------:R-:W-:Y:S01]  /*3160*/  ULEA UR4, UR4, UR7, 0x3 ;  /* 0x0000000704047291 */ /* 0x000fe2000f8e18ff */
[----:B------:R-:W-:-:S04]  /*3170*/  LOP3.LUT R2, R2, UR5, RZ, 0x3c, !PT ;  /* 0x0000000502027c12 */ /* 0x000fc8000f8e3cff */
[----:B------:R-:W-:Y:S01]  /*3180*/  SHF.L.U32 R2, R2, 0x1f, RZ ;  /* 0x0000001f02027819 */ /* 0x000fe200000006ff */
[----:B-1----:R-:W-:-:S07]  /*3190*/  IMAD.U32 R0, RZ, RZ, UR4 ;  /* 0x00000004ff007e24 */ /* 0x002fce000f8e00ff */
.L_x_60:
[----:B-1----:R1:W2:Y:S02]  /*31a0*/  SYNCS.PHASECHK.TRANS64.TRYWAIT P0, [R0+URZ], R2 ;  /* 0x00000002000075a7 */ /* 0x0022a400080011ff */
[----:B--2---:R-:W-:Y:S05]  /*31b0*/  @!P0 NANOSLEEP.SYNCS 0x989680 ;  /* 0x009896800000895d */ /* 0x004fea0003900000 */
[----:B------:R-:W2:Y:S02]  /*31c0*/  @!P0 SYNCS.PHASECHK.TRANS64 P0, [R0+URZ], R2 ;  /* 0x00000002000085a7 */ /* 0x000ea400080010ff */
[----:B--2---:R-:W-:Y:S05]  /*31d0*/  @P0 EXIT ;  /* 0x000000000000094d */ /* 0x004fea0003800000 */
[----:B------:R-:W-:Y:S05]  /*31e0*/  BRA `(.L_x_60) ;  /* 0xfffffffc00ec7947 */ /* 0x000fea000383ffff */
.L_x_23:
[----:B------:R-:W-:-:S04]  /*31f0*/  UISETP.NE.AND UP0, UPT, UR45, URZ, UPT ;  /* 0x000000ff2d00728c */ /* 0x000fc8000bf05270 */
[----:B------:R-:W-:-:S09]  /*3200*/  UISETP.NE.OR UP0, UPT, UR18, 0x1, UP0 ;  /* 0x000000011200788c */ /* 0x000fd20008705670 */
[----:B------:R-:W-:Y:S05]  /*3210*/  BRA.U UP0, `(.L_x_61) ;  /* 0x0000000500487547 */ /* 0x000fea000b800000 */
[----:B------:R-:W-:Y:S01]  /*3220*/  ISETP.GE.U32.AND P2, PT, R0, 0x2, PT ;  /* 0x000000020000780c */ /* 0x000fe20003f46070 */
[----:B------:R-:W-:Y:S01]  /*3230*/  IMAD.MOV.U32 R12, RZ, RZ, 0x1 ;  /* 0x00000001ff0c7424 */ /* 0x000fe200078e00ff */
[----:B------:R-:W-:Y:S02]  /*3240*/  CS2R R10, SRZ ;  /* 0x00000000000a7805 */ /* 0x000fe4000001ff00 */
[----:B------:R-:W-:Y:S01]  /*3250*/  CS2R R8, SRZ ;  /* 0x0000000000087805 */ /* 0x000fe2000001ff00 */
[----:B------:R-:W-:Y:S01]  /*3260*/  UMOV UR6, 0x400 ;  /* 0x0000040000067882 */ /* 0x000fe20000000000 */
[----:B------:R-:W-:Y:S01]  /*3270*/  UMOV UR5, URZ ;  /* 0x000000ff00057c82 */ /* 0x000fe20008000000 */
[----:B------:R-:W-:-:S12]  /*3280*/  ULEA UR6, UR45, UR6, 0x18 ;  /* 0x000000062d067291 */ /* 0x000fd8000f8ec0ff */
.L_x_65:
[----:B------:R-:W-:Y:S02]  /*3290*/  LEA R2, R8, UR6, 0x3 ;  /* 0x0000000608027c11 */ /* 0x000fe4000f8e18ff */
[----:B------:R-:W-:-:S03]  /*32a0*/  SHF.L.U32 R4, R9, 0x1f, RZ ;  /* 0x0000001f09047819 */ /* 0x000fc600000006ff */
[----:B------:R-:W-:Y:S01]  /*32b0*/  VIADD R5, R2, 0x1b0 ;  /* 0x000001b002057836 */ /* 0x000fe20000000000 */
[----:B------:R-:W2:Y:S02]  /*32c0*/  SYNCS.PHASECHK.TRANS64.TRYWAIT P0, [R2+URZ+0x1a0], R4 ;  /* 0x0001a004020075a7 */ /* 0x000ea400080011ff */
[----:B--2---:R-:W-:Y:S05]  /*32d0*/  @!P0 BRA `(.L_x_62) ;  /* 0x0000005400748947 */ /* 0x004fea0003800000 */
.L_x_162:
[----:B------:R-:W-:Y:S01]  /*32e0*/  ULEA UR4, UR5, UR6, 0x3 ;  /* 0x0000000605047291 */ /* 0x000fe2000f8e18ff */
[----:B--2---:R-:W-:Y:S01]  /*32f0*/  PRMT R2, RZ, 0x654, R5 ;  /* 0x00000654ff027816 */ /* 0x004fe20000000005 */
[----:B------:R-:W-:Y:S01]  /*3300*/  @!P2 IMAD.MOV.U32 R4, RZ, RZ, 0x10 ;  /* 0x00000010ff04a424 */ /* 0x000fe200078e00ff */
[----:B------:R-:W-:Y:S01]  /*3310*/  SHF.L.U32 R5, R12, 0x1f, RZ ;  /* 0x0000001f0c057819 */ /* 0x000fe200000006ff */
[----:B------:R-:W-:Y:S01]  /*3320*/  UIADD3 UR7, UPT, UPT, UR4, 0x140, URZ ;  /* 0x0000014004077890 */ /* 0x000fe2000fffe0ff */
[----:B------:R2:W-:Y:S05]  /*3330*/  SYNCS.ARRIVE.TRANS64.RED.A1T0 RZ, [R2+URZ], RZ ;  /* 0x000000ff02ff79a7 */ /* 0x0005ea00081004ff */
[----:B------:R-:W-:Y:S01]  /*3340*/  IMAD.U32 R6, RZ, RZ, UR7 ;  /* 0x00000007ff067e24 */ /* 0x000fe2000f8e00ff */
[----:B------:R-:W3:Y:S04]  /*3350*/  SYNCS.PHASECHK.TRANS64.TRYWAIT P0, [UR4+0x150], R5 ;  /* 0x00015005ff0075a7 */ /* 0x000ee80008001104 */
[----:B------:R-:W-:Y:S01]  /*3360*/  PRMT R6, R0, 0x654, R6 ;  /* 0x0000065400067816 */ /* 0x000fe20000000006 */
[----:B--23--:R-:W-:Y:S06]  /*3370*/  @!P0 BRA `(.L_x_63) ;  /* 0x0000005400608947 */ /* 0x00cfec0003800000 */
.L_x_164:
[----:B------:R-:W-:Y:S01]  /*3380*/  ULEA UR8, UR5, UR6, 0x4 ;  /* 0x0000000605087291 */ /* 0x000fe2000f8e20ff */
[----:B------:R-:W-:Y:S01]  /*3390*/  SEL R3, R6, R3, !P2 ;  /* 0x0000000306037207 */ /* 0x000fe20005000000 */
[----:B------:R-:W-:Y:S01]  /*33a0*/  UIADD3 UR9, UPT, UPT, UR4, 0x140, URZ ;  /* 0x0000014004097890 */ /* 0x000fe2000fffe0ff */
[----:B--2---:R-:W-:Y:S01]  /*33b0*/  LEA R2, R11, UR6, 0x3 ;  /* 0x000000060b027c11 */ /* 0x004fe2000f8e18ff */
[----:B------:R-:W-:Y:S01]  /*33c0*/  UIADD3 UR8, UPT, UPT, UR8, 0x1d0, URZ ;  /* 0x000001d008087890 */ /* 0x000fe2000fffe0ff */
[----:B------:R2:W-:Y:S01]  /*33d0*/  @!P2 SYNCS.ARRIVE.TRANS64.RED RZ, [R3+URZ], R4 ;  /* 0x0000000403ffa9a7 */ /* 0x0005e200080004ff */
[----:B------:R-:W-:Y:S01]  /*33e0*/  UIADD3 UR4, UPT, UPT, UR5, 0x1, URZ ;  /* 0x0000000105047890 */ /* 0x000fe2000fffe0ff */
[----:B------:R-:W-:-:S03]  /*33f0*/  VIADD R8, R8, 0x1 ;  /* 0x0000000108087836 */ /* 0x000fc60000000000 */
[----:B------:R-:W-:Y:S02]  /*3400*/  UISETP.NE.AND UP0, UPT, UR4, 0x2, UPT ;  /* 0x000000020400788c */ /* 0x000fe4000bf05270 */
[----:B------:R-:W-:Y:S01]  /*3410*/  ISETP.NE.AND P0, PT, R8, 0x2, PT ;  /* 0x000000020800780c */ /* 0x000fe20003f05270 */
[----:B------:R-:W-:Y:S06]  /*3420*/  UGETNEXTWORKID.BROADCAST [UR8], [UR9] ;  /* 0x00000000080073ca */ /* 0x000fec0008000100 */
[----:B------:R-:W-:Y:S02]  /*3430*/  USEL UR7, URZ, 0x1, UP0 ;  /* 0x00000001ff077887 */ /* 0x000fe40008000000 */
[----:B------:R-:W-:-:S04]  /*3440*/  USEL UR5, UR4, URZ, UP0 ;  /* 0x000000ff04057287 */ /* 0x000fc80008000000 */
[----:B------:R-:W-:Y:S02]  /*3450*/  LOP3.LUT R12, R12, UR7, RZ, 0x3c, !PT ;  /* 0x000000070c0c7c12 */ /* 0x000fe4000f8e3cff */
[----:B--2---:R-:W-:-:S04]  /*3460*/  SHF.L.U32 R4, R10, 0x1f, RZ ;  /* 0x0000001f0a047819 */ /* 0x004fc800000006ff */
[----:B------:R-:W2:Y:S02]  /*3470*/  SYNCS.PHASECHK.TRANS64.TRYWAIT P1, [R2+URZ+0x140], R4 ;  /* 0x00014004020075a7 */ /* 0x000ea400080211ff */
[----:B--2---:R-:W-:Y:S05]  /*3480*/  @!P1 BRA `(.L_x_64) ;  /* 0x0000005400349947 */ /* 0x004fea0003800000 */
.L_x_165:
[C---:B--2---:R-:W-:Y:S01]  /*3490*/  LEA R4, R11.reuse, UR6, 0x4 ;  /* 0x000000060b047c11 */ /* 0x044fe2000f8e20ff */
[----:B------:R-:W-:Y:S01]  /*34a0*/  VIADD R2, R2, 0x150 ;  /* 0x0000015002027836 */ /* 0x000fe20000000000 */
[----:B------:R-:W-:Y:S01]  /*34b0*/  SEL R8, R8, RZ, P0 ;  /* 0x000000ff08087207 */ /* 0x000fe20000000000 */
[----:B------:R-:W-:-:S03]  /*34c0*/  VIADD R11, R11, 0x1 ;  /* 0x000000010b0b7836 */ /* 0x000fc60000000000 */
[----:B------:R-:W2:Y:S01]  /*34d0*/  LDS.128 R4, [R4+0x1d0] ;  /* 0x0001d00004047984 */ /* 0x000ea20000000c00 */
[----:B------:R-:W-:Y:S02]  /*34e0*/  PRMT R2, RZ, 0x654, R2 ;  /* 0x00000654ff027816 */ /* 0x000fe40000000002 */
[C---:B------:R-:W-:Y:S01]  /*34f0*/  ISETP.NE.AND P1, PT, R11.reuse, 0x2, PT ;  /* 0x000000020b00780c */ /* 0x040fe20003f25270 */
[----:B------:R-:W-:Y:S01]  /*3500*/  @!PT LDS RZ, [RZ] ;  /* 0x00000000fffff984 */ /* 0x000fe20000000800 */
[----:B------:R-:W-:Y:S01]  /*3510*/  @!PT LDS RZ, [RZ] ;  /* 0x00000000fffff984 */ /* 0x000fe20000000800 */
[----:B------:R-:W-:Y:S01]  /*3520*/  @!PT LDS RZ, [RZ] ;  /* 0x00000000fffff984 */ /* 0x000fe20000000800 */
[----:B------:R-:W-:Y:S01]  /*3530*/  @!PT LDS RZ, [RZ] ;  /* 0x00000000fffff984 */ /* 0x000fe20000000800 */
[----:B------:R3:W-:Y:S06]  /*3540*/  MEMBAR.ALL.CTA ;  /* 0x0000000000007992 */ /* 0x0007ec0000008000 */
[----:B---3--:R-:W3:Y:S01]  /*3550*/  FENCE.VIEW.ASYNC.S ;  /* 0x00000000000073c6 */ /* 0x008ee20000000000 */
[----:B------:R-:W-:Y:S01]  /*3560*/  SEL R11, R11, RZ, P1 ;  /* 0x000000ff0b0b7207 */ /* 0x000fe20000800000 */
[----:B---3--:R3:W-:Y:S01]  /*3570*/  SYNCS.ARRIVE.TRANS64.RED.A1T0 RZ, [R2+URZ], RZ ;  /* 0x000000ff02ff79a7 */ /* 0x0087e200081004ff */
[----:B--2---:R-:W-:-:S02]  /*3580*/  LOP3.LUT P3, RZ, R6, 0x1, RZ, 0xc0, !PT ;  /* 0x0000000106ff7812 */ /* 0x004fc4000786c0ff */
[----:B------:R-:W-:-:S04]  /*3590*/  SEL R4, RZ, 0x1, P1 ;  /* 0x00000001ff047807 */ /* 0x000fc80000800000 */
[----:B------:R-:W-:Y:S02]  /*35a0*/  LOP3.LUT R10, R10, R4, RZ, 0x3c, !PT ;  /* 0x000000040a0a7212 */ /* 0x000fe400078e3cff */
[----:B---3--:R-:W-:-:S04]  /*35b0*/  SEL R2, RZ, 0x1, P0 ;  /* 0x00000001ff027807 */ /* 0x008fc80000000000 */
[----:B------:R-:W-:Y:S01]  /*35c0*/  LOP3.LUT R9, R9, R2, RZ, 0x3c, !PT ;  /* 0x0000000209097212 */ /* 0x000fe200078e3cff */
[----:B------:R-:W-:Y:S06]  /*35d0*/  @P3 BRA `(.L_x_65) ;  /* 0xfffffffc002c3947 */ /* 0x000fec000383ffff */
[----:B------:R-:W-:Y:S01]  /*35e0*/  ULEA UR4, UR5, UR6, 0x3 ;  /* 0x0000000605047291 */ /* 0x000fe2000f8e18ff */
[----:B------:R-:W-:-:S08]  /*35f0*/  SHF.L.U32 R2, R12, 0x1f, RZ ;  /* 0x0000001f0c027819 */ /* 0x000fd000000006ff */
[----:B------:R-:W2:Y:S02]  /*3600*/  SYNCS.PHASECHK.TRANS64 P0, [UR4+0x150], R2 ;  /* 0x00015002ff0075a7 */ /* 0x000ea40008001004 */
[----:B--2---:R-:W-:Y:S05]  /*3610*/  @P0 BRA `(.L_x_66) ;  /* 0x0000000000080947 */ /* 0x004fea0003800000 */
[----:B------:R-:W2:Y:S02]  /*3620*/  SYNCS.PHASECHK.TRANS64.TRYWAIT P0, [UR4+0x150], R2 ;  /* 0x00015002ff0075a7 */ /* 0x000ea40008001104 */
[----:B--2---:R-:W-:Y:S05]  /*3630*/  @!P0 BRA `(.L_x_67) ;  /* 0x0000005000dc8947 */ /* 0x004fea0003800000 */
.L_x_66:
[----:B------:R-:W-:-:S04]  /*3640*/  UIADD3 UR7, UPT, UPT, UR5, 0x1, URZ ;  /* 0x0000000105077890 */ /* 0x000fc8000fffe0ff */
[----:B------:R-:W-:-:S04]  /*3650*/  UISETP.NE.AND UP0, UPT, UR7, 0x2, UPT ;  /* 0x000000020700788c */ /* 0x000fc8000bf05270 */
[----:B------:R-:W-:Y:S02]  /*3660*/  USEL UR8, URZ, 0x1, UP0 ;  /* 0x00000001ff087887 */ /* 0x000fe40008000000 */
[----:B------:R-:W-:-:S04]  /*3670*/  USEL UR7, UR7, URZ, UP0 ;  /* 0x000000ff07077287 */ /* 0x000fc80008000000 */
[----:B------:R-:W-:Y:S01]  /*3680*/  ULEA UR7, UR7, UR6, 0x3 ;  /* 0x0000000607077291 */ /* 0x000fe2000f8e18ff */
[----:B--2---:R-:W-:-:S04]  /*3690*/  LOP3.LUT R2, R12, UR8, RZ, 0x3c, !PT ;  /* 0x000000080c027c12 */ /* 0x004fc8000f8e3cff */
[----:B------:R-:W-:-:S04]  /*36a0*/  SHF.L.U32 R0, R2, 0x1f, RZ ;  /* 0x0000001f02007819 */ /* 0x000fc800000006ff */
[----:B------:R-:W2:Y:S02]  /*36b0*/  SYNCS.PHASECHK.TRANS64 P0, [UR7+0x150], R0 ;  /* 0x00015000ff0075a7 */ /* 0x000ea40008001007 */
[----:B-12---:R-:W-:Y:S05]  /*36c0*/  @P0 EXIT ;  /* 0x000000000000094d */ /* 0x006fea0003800000 */
[----:B------:R-:W-:Y:S02]  /*36d0*/  SHF.L.U32 R2, R2, 0x1f, RZ ;  /* 0x0000001f02027819 */ /* 0x000fe400000006ff */
[----:B------:R-:W-:-:S07]  /*36e0*/  MOV R0, UR7 ;  /* 0x0000000700007c02 */ /* 0x000fce0008000f00 */
.L_x_68:
[----:B-1----:R1:W2:Y:S02]  /*36f0*/  SYNCS.PHASECHK.TRANS64.TRYWAIT P0, [R0+URZ+0x150], R2 ;  /* 0x00015002000075a7 */ /* 0x0022a400080011ff */
[----:B--2---:R-:W-:Y:S05]  /*3700*/  @!P0 NANOSLEEP.SYNCS 0x989680 ;  /* 0x009896800000895d */ /* 0x004fea0003900000 */
[----:B------:R-:W2:Y:S02]  /*3710*/  @!P0 SYNCS.PHASECHK.TRANS64 P0, [R0+URZ+0x150], R2 ;  /* 0x00015002000085a7 */ /* 0x000ea400080010ff */
[----:B--2---:R-:W-:Y:S05]  /*3720*/  @P0 EXIT ;  /* 0x000000000000094d */ /* 0x004fea0003800000 */
[----:B------:R-:W-:Y:S05]  /*3730*/  BRA `(.L_x_68) ;  /* 0xfffffffc00ec7947 */ /* 0x000fea000383ffff */
.L_x_61:
[----:B------:R-:W-:Y:S05]  /*3740*/  BRA.U UP5, `(.L_x_69) ;  /* 0x0000000d059c7547 */ /* 0x000fea000b800000 */
[----:B------:R-:W-:Y:S01]  /*3750*/  UMOV UR4, 0x40 ;  /* 0x0000004000047882 */ /* 0x000fe20000000000 */
[----:B------:R-:W-:Y:S01]  /*3760*/  NOP ;  /* 0x0000000000007918 */ /* 0x000fe20000000000 */
[----:B------:R-:W-:Y:S01]  /*3770*/  ULEA UR5, UR45, UR4, 0x18 ;  /* 0x000000042d057291 */ /* 0x000fe2000f8ec0ff */
[----:B------:R-:W-:Y:S02]  /*3780*/  UMOV UR6, 0x400 ;  /* 0x0000040000067882 */ /* 0x000fe40000000000 */
[----:B------:R-:W-:-:S06]  /*3790*/  ULEA UR6, UR45, UR6, 0x18 ;  /* 0x000000062d067291 */ /* 0x000fcc000f8ec0ff */
[----:B------:R-:W2:Y:S02]  /*37a0*/  LDS.U8 R0, [UR5+0x1c] ;  /* 0x00001c05ff007984 */ /* 0x000ea40008000000 */
[----:B--2---:R-:W-:-:S13]  /*37b0*/  ISETP.NE.AND P0, PT, R0, RZ, PT ;  /* 0x000000ff0000720c */ /* 0x004fda0003f05270 */
[----:B------:R-:W-:Y:S05]  /*37c0*/  @P0 BRA `(.L_x_70) ;  /* 0x0000000000580947 */ /* 0x000fea0003800000 */
[----:B------:R-:W-:-:S13]  /*37d0*/  ELECT P0, URZ, PT ;  /* 0x0000000000ff782f */ /* 0x000fda0003800000 */
[----:B------:R-:W-:Y:S05]  /*37e0*/  @!P0 BRA `(.L_x_71) ;  /* 0x0000000000608947 */ /* 0x000fea0003800000 */
[----:B------:R-:W-:Y:S01]  /*37f0*/  UMOV UR4, 0x10 ;  /* 0x0000001000047882 */ /* 0x000fe20000000000 */
[----:B------:R-:W-:Y:S01]  /*3800*/  HFMA2 R0, -RZ, RZ, 0, 5.9604644775390625e-08 ;  /* 0x00000001ff007431 */ /* 0x000fe200000001ff */
[----:B------:R-:W-:-:S03]  /*3810*/  MOV R3, 0xffff ;  /* 0x0000ffff00037802 */ /* 0x000fc60000000f00 */
[----:B------:R-:W-:Y:S04]  /*3820*/  DEPBAR.LE SB2, 0x36 ;  /* 0x0000ad800000791a */ /* 0x000fe80000000000 */
[----:B------:R-:W2:Y:S02]  /*3830*/  UTCATOMSWS.FIND_AND_SET.ALIGN UP0, UR4, UR4 ;  /* 0x00000004000475e3 */ /* 0x000ea40008000800 */
[----:B--2---:R-:W-:Y:S01]  /*3840*/  MOV R4, UR4 ;  /* 0x0000000400047c02 */ /* 0x004fe20008000f00 */
[----:B------:R-:W-:Y:S06]  /*3850*/  BRA.U UP0, `(.L_x_72) ;  /* 0x0000000100187547 */ /* 0x000fec000b800000 */
.L_x_73:
[----:B------:R-:W-:Y:S05]  /*3860*/  NANOSLEEP 0x64 ;  /* 0x000000640000795d */ /* 0x000fea0003800000 */
[----:B------:R-:W-:-:S05]  /*3870*/  UMOV UR4, 0x10 ;  /* 0x0000001000047882 */ /* 0x000fca0000000000 */
[----:B------:R-:W-:Y:S04]  /*3880*/  DEPBAR.LE SB2, 0x36 ;  /* 0x0000ad800000791a */ /* 0x000fe80000000000 */
[----:B------:R-:W2:Y:S02]  /*3890*/  UTCATOMSWS.FIND_AND_SET.ALIGN UP0, UR4, UR4 ;  /* 0x00000004000475e3 */ /* 0x000ea40008000800 */
[----:B--2---:R-:W-:Y:S01]  /*38a0*/  MOV R4, UR4 ;  /* 0x0000000400047c02 */ /* 0x004fe20008000f00 */
[----:B------:R-:W-:Y:S05]  /*38b0*/  BRA.U !UP0, `(.L_x_73) ;  /* 0xfffffffd08e87547 */ /* 0x000fea000b83ffff */
.L_x_72:
[-C--:B------:R-:W-:Y:S02]  /*38c0*/  SHF.L.U32 R3, R3, R4.reuse, RZ ;  /* 0x0000000403037219 */ /* 0x080fe400000006ff */
[----:B------:R-:W-:Y:S01]  /*38d0*/  SHF.L.U32 R0, R0, R4, RZ ;  /* 0x0000000400007219 */ /* 0x000fe200000006ff */
[----:B------:R-:W-:Y:S02]  /*38e0*/  IMAD.SHL.U32 R4, R4, 0x20, RZ ;  /* 0x0000002004047824 */ /* 0x000fe400078e00ff */
[----:B------:R2:W-:Y:S04]  /*38f0*/  ATOMS.OR RZ, [UR5+0x14], R3 ;  /* 0x00001403ffff798c */ /* 0x0005e8000b000005 */
[----:B------:R2:W-:Y:S04]  /*3900*/  ATOMS.OR RZ, [UR5+0x18], R0 ;  /* 0x00001800ffff798c */ /* 0x0005e8000b000005 */
[----:B------:R2:W-:Y:S01]  /*3910*/  STS [UR6+0x1f0], R4 ;  /* 0x0001f004ff007988 */ /* 0x0005e20008000806 */
[----:B------:R-:W-:Y:S05]  /*3920*/  BRA `(.L_x_71) ;  /* 0x0000000000107947 */ /* 0x000fea0003800000 */
.L_x_70:
[----:B------:R-:W-:Y:S02]  /*3930*/  MOV R0, 0xffffffff ;  /* 0xffffffff00007802 */ /* 0x000fe40000000f00 */
[----:B------:R-:W-:-:S03]  /*3940*/  MOV R4, 0x3970 ;  /* 0x0000397000047802 */ /* 0x000fc60000000f00 */
[----:B------:R2:W-:Y:S04]  /*3950*/  STS [UR6+0x1f0], R0 ;  /* 0x0001f000ff007988 */ /* 0x0005e80008000806 */
[----:B-12--5:R-:W-:Y:S05]  /*3960*/  CALL.REL.NOINC `($__internal_1_$__cuda_sm10x_tcgen05_guardrail_trap_phase_invalid_during_alloc) ;  /* 0x00000054009c7944 */ /* 0x026fea0003c00000 */
.L_x_71:
[----:B------:R-:W-:Y:S05]  /*3970*/  WARPSYNC.ALL ;  /* 0x0000000000007948 */ /* 0x000fea0003800000 */
[----:B------:R-:W3:Y:S01]  /*3980*/  S2UR UR4, SR_CgaCtaId ;  /* 0x00000000000479c3 */ /* 0x000ee20000008800 */
[----:B------:R-:W-:Y:S01]  /*3990*/  UMOV UR17, 0x400 ;  /* 0x0000040000117882 */ /* 0x000fe20000000000 */
[----:B------:R-:W-:-:S06]  /*39a0*/  NOP ;  /* 0x0000000000007918 */ /* 0x000fcc0000000000 */
[----:B------:R-:W-:Y:S06]  /*39b0*/  BAR.ARV 0x6, 0xa0 ;  /* 0x0182800000007b1d */ /* 0x000fec0000002000 */
[----:B------:R-:W4:Y:S01]  /*39c0*/  LDCU UR5, c[0x0][0x38c] ;  /* 0x00007180ff0577ac */ /* 0x000f220008000800 */
[----:B------:R-:W-:Y:S01]  /*39d0*/  LOP3.LUT R2, R2, 0xffff, RZ, 0xc0, !PT ;  /* 0x0000ffff02027812 */ /* 0x000fe200078ec0ff */
[----:B------:R-:W-:Y:S01]  /*39e0*/  IMAD.MOV.U32 R11, RZ, RZ, 0x1 ;  /* 0x00000001ff0b7424 */ /* 0x000fe200078e00ff */
[----:B------:R-:W-:Y:S01]  /*39f0*/  CS2R R8, SRZ ;  /* 0x0000000000087805 */ /* 0x000fe2000001ff00 */
[----:B------:R-:W1:Y:S01]  /*3a00*/  LDCU UR8, c[0x0][0x38c] ;  /* 0x00007180ff0877ac */ /* 0x000e620008000800 */
[----:B------:R-:W-:Y:S01]  /*3a10*/  R2UR UR19, R2 ;  /* 0x00000000021372ca */ /* 0x000fe200000e0000 */
[----:B------:R-:W-:Y:S01]  /*3a20*/  IMAD.MOV.U32 R10, RZ, RZ, RZ ;  /* 0x000000ffff0a7224 */ /* 0x000fe200078e00ff */
[----:B------:R-:W-:Y:S01]  /*3a30*/  UMOV UR22, URZ ;  /* 0x000000ff00167c82 */ /* 0x000fe20008000000 */
[----:B------:R-:W-:Y:S01]  /*3a40*/  UMOV UR14, URZ ;  /* 0x000000ff000e7c82 */ /* 0x000fe20008000000 */
[----:B---3--:R-:W-:Y:S01]  /*3a50*/  ULEA UR17, UR4, UR17, 0x18 ;  /* 0x0000001104117291 */ /* 0x008fe2000f8ec0ff */
[----:B------:R-:W-:Y:S01]  /*3a60*/  UMOV UR26, 0x0 ;  /* 0x00000000001a7882 */ /* 0x000fe20000000000 */
[----:B------:R-:W-:-:S02]  /*3a70*/  UMOV UR27, 0x42004a0 ;  /* 0x042004a0001b7882 */ /* 0x000fc40000000000 */
[----:B------:R-:W-:Y:S02]  /*3a80*/  UIADD3 UR6, UPT, UPT, UR17, 0x4400, URZ ;  /* 0x0000440011067890 */ /* 0x000fe4000fffe0ff */
[----:B------:R-:W-:Y:S02]  /*3a90*/  UIADD3 UR7, UPT, UPT, UR17, 0x15400, URZ ;  /* 0x0001540011077890 */ /* 0x000fe4000fffe0ff */
[----:B----4-:R-:W-:Y:S01]  /*3aa0*/  UIADD3 UR5, UPT, UPT, UR5, 0x3f, URZ ;  /* 0x0000003f05057890 */ /* 0x010fe2000fffe0ff */
[----:B--2---:R-:W2:Y:S01]  /*3ab0*/  LDS R0, [UR17+0x1f0] ;  /* 0x0001f011ff007984 */ /* 0x004ea20008000800 */
[----:B------:R-:W-:Y:S02]  /*3ac0*/  USHF.R.U32.HI UR6, URZ, 0x4, UR6 ;  /* 0x00000004ff067899 */ /* 0x000fe40008011606 */
[----:B------:R-:W-:Y:S02]  /*3ad0*/  USHF.R.S32.HI UR4, URZ, 0x1f, UR5 ;  /* 0x0000001fff047899 */ /* 0x000fe40008011405 */
[----:B------:R-:W-:-:S02]  /*3ae0*/  ULOP3.LUT UR6, UR6, 0x3fff, URZ, 0xc0, !UPT ;  /* 0x00003fff06067892 */ /* 0x000fc4000f8ec0ff */
[----:B------:R-:W-:Y:S02]  /*3af0*/  ULEA.HI UR4, UR4, UR5, URZ, 0x6 ;  /* 0x0000000504047291 */ /* 0x000fe4000f8f30ff */
[----:B------:R-:W-:Y:S02]  /*3b00*/  USHF.R.U32.HI UR5, URZ, 0x4, UR7 ;  /* 0x00000004ff057899 */ /* 0x000fe40008011607 */
[----:B------:R-:W-:Y:S02]  /*3b10*/  USHF.R.S32.HI UR28, URZ, 0x6, UR4 ;  /* 0x00000006ff1c7899 */ /* 0x000fe40008011404 */
[----:B------:R-:W-:Y:S02]  /*3b20*/  ULOP3.LUT UR5, UR5, 0x3fff, URZ, 0xc0, !UPT ;  /* 0x00003fff05057892 */ /* 0x000fe4000f8ec0ff */
[----:B------:R-:W-:Y:S02]  /*3b30*/  UISETP.LT.AND UP0, UPT, UR28, 0x1, UPT ;  /* 0x000000011c00788c */ /* 0x000fe4000bf01270 */
[----:B------:R-:W-:-:S02]  /*3b40*/  ULOP3.LUT UR20, UR6, 0x10000, URZ, 0xfc, !UPT ;  /* 0x0001000006147892 */ /* 0x000fc4000f8efcff */
[----:B------:R-:W-:Y:S02]  /*3b50*/  USEL UR29, UR28, 0x1, !UP0 ;  /* 0x000000011c1d7887 */ /* 0x000fe4000c000000 */
[----:B------:R-:W-:Y:S02]  /*3b60*/  ULOP3.LUT UR21, UR5, 0x10000, URZ, 0xfc, !UPT ;  /* 0x0001000005157892 */ /* 0x000fe4000f8efcff */
[----:B------:R-:W-:Y:S02]  /*3b70*/  UIADD3 UR29, UPT, UPT, -UR29, URZ, URZ ;  /* 0x000000ff1d1d7290 */ /* 0x000fe4000fffe1ff */
[----:B-1----:R-:W-:Y:S01]  /*3b80*/  UISETP.GE.AND UP4, UPT, UR8, 0x1, UPT ;  /* 0x000000010800788c */ /* 0x002fe2000bf86270 */
[----:B------:R-:W-:Y:S01]  /*3b90*/  UMOV UR24, 0x0 ;  /* 0x0000000000187882 */ /* 0x000fe20000000000 */
[----:B------:R-:W-:Y:S01]  /*3ba0*/  UMOV UR25, 0x42004a0 ;  /* 0x042004a000197882 */ /* 0x000fe20000000000 */
[----:B--2---:R-:W-:-:S15]  /*3bb0*/  R2UR UR30, R0 ;  /* 0x00000000001e72ca */ /* 0x004fde00000e0000 */
.L_x_80:
[----:B------:R-:W-:Y:S02]  /*3bc0*/  LEA R0, R10, UR17, 0x3 ;  /* 0x000000110a007c11 */ /* 0x000fe4000f8e18ff */
[----:B------:R-:W-:Y:S02]  /*3bd0*/  SHF.L.U32 R2, R9, 0x1f, RZ ;  /* 0x0000001f09027819 */ /* 0x000fe400000006ff */
[----:B------:R-:W-:Y:S01]  /*3be0*/  PLOP3.LUT P0, PT, PT, PT, UP4, 0x80, 0x8 ;  /* 0x000000000008781c */ /* 0x000fe20003f0f048 */
[----:B------:R-:W-:Y:S01]  /*3bf0*/  VIADD R3, R0, 0x150 ;  /* 0x0000015000037836 */ /* 0x000fe20000000000 */
[----:B-1----:R-:W1:Y:S02]  /*3c00*/  SYNCS.PHASECHK.TRANS64.TRYWAIT P1, [R0+URZ+0x140], R2 ;  /* 0x00014002000075a7 */ /* 0x002e6400080211ff */
[----:B-1-3--:R-:W-:Y:S09]  /*3c10*/  @!P1 BRA `(.L_x_74) ;  /* 0x0000004c007c9947 */ /* 0x00aff20003800000 */
.L_x_167:
[----:B------:R-:W-:Y:S01]  /*3c20*/  LEA R4, R10, UR17, 0x4 ;  /* 0x000000110a047c11 */ /* 0x000fe2000f8e20ff */
[----:B------:R-:W-:Y:S01]  /*3c30*/  @UP4 ULEA UR4, UR14, UR17, 0x3 ;  /* 0x000000110e044291 */ /* 0x000fe2000f8e18ff */
[----:B------:R-:W-:Y:S01]  /*3c40*/  PLOP3.LUT P2, PT, PT, PT, PT, 0x80, 0x8 ;  /* 0x000000000008781c */ /* 0x000fe20003f4f070 */
[----:B------:R-:W-:Y:S01]  /*3c50*/  ULEA UR23, UR22, UR17, 0x3 ;  /* 0x0000001116177291 */ /* 0x000fe2000f8e18ff */
[----:B------:R-:W-:Y:S02]  /*3c60*/  PRMT R3, RZ, 0x654, R3 ;  /* 0x00000654ff037816 */ /* 0x000fe40000000003 */
[----:B------:R-:W2:Y:S01]  /*3c70*/  LDS.128 R4, [R4+0x1d0] ;  /* 0x0001d00004047984 */ /* 0x000ea20000000c00 */
[----:B-1----:R-:W-:Y:S02]  /*3c80*/  @P0 SHF.L.U32 R2, R8, 0x1f, RZ ;  /* 0x0000001f08020819 */ /* 0x002fe400000006ff */
[----:B------:R-:W-:Y:S01]  /*3c90*/  SHF.L.U32 R0, R11, 0x1f, RZ ;  /* 0x0000001f0b007819 */ /* 0x000fe200000006ff */
[----:B------:R-:W-:Y:S01]  /*3ca0*/  @!PT LDS RZ, [RZ] ;  /* 0x00000000fffff984 */ /* 0x000fe20000000800 */
[----:B------:R-:W-:Y:S01]  /*3cb0*/  @!PT LDS RZ, [RZ] ;  /* 0x00000000fffff984 */ /* 0x000fe20000000800 */
[----:B------:R-:W-:Y:S01]  /*3cc0*/  @!PT LDS RZ, [RZ] ;  /* 0x00000000fffff984 */ /* 0x000fe20000000800 */
[----:B------:R-:W-:Y:S01]  /*3cd0*/  @!PT LDS RZ, [RZ] ;  /* 0x00000000fffff984 */ /* 0x000fe20000000800 */
[----:B------:R1:W-:Y:S06]  /*3ce0*/  MEMBAR.ALL.CTA ;  /* 0x0000000000007992 */ /* 0x0003ec0000008000 */
[----:B-1----:R-:W1:Y:S02]  /*3cf0*/  FENCE.VIEW.ASYNC.S ;  /* 0x00000000000073c6 */ /* 0x002e640000000000 */
[----:B-1----:R1:W-:Y:S01]  /*3d00*/  SYNCS.ARRIVE.TRANS64.RED.A1T0 RZ, [R3+URZ], RZ ;  /* 0x000000ff03ff79a7 */ /* 0x0023e200081004ff */
[----:B------:R1:W3:Y:S01]  /*3d10*/  @P0 SYNCS.PHASECHK.TRANS64.TRYWAIT P2, [UR4], R2 ;  /* 0x00000002ff0005a7 */ /* 0x0002e20008041104 */
[----:B------:R-:W-:Y:S01]  /*3d20*/  ULEA.HI UR4, UR22, UR22, URZ, 0x1 ;  /* 0x0000001616047291 */ /* 0x000fe2000f8f08ff */
[----:B--2---:R-:W-:-:S03]  /*3d30*/  LOP3.LUT P1, RZ, R6, 0x1, RZ, 0xc0, !PT ;  /* 0x0000000106ff7812 */ /* 0x004fc6000782c0ff */
[----:B------:R-:W-:Y:S02]  /*3d40*/  USHF.L.U32 UR18, UR4, 0x6, URZ ;  /* 0x0000000604127899 */ /* 0x000fe400080006ff */
[----:B------:R-:W-:Y:S02]  /*3d50*/  ULOP3.LUT UR4, UR4, 0xffe, URZ, 0xc0, !UPT ;  /* 0x00000ffe04047892 */ /* 0x000fe4000f8ec0ff */
[----:B------:R-:W-:Y:S02]  /*3d60*/  ULOP3.LUT UR18, UR18, 0xffffff80, URZ, 0xc0, !UPT ;  /* 0xffffff8012127892 */ /* 0x000fe4000f8ec0ff */
[----:B------:R-:W-:Y:S02]  /*3d70*/  UIADD3 UR4, UPT, UPT, -UR4, UR22, URZ ;  /* 0x0000001604047290 */ /* 0x000fe4000fffe1ff */
[----:B------:R-:W-:Y:S01]  /*3d80*/  UIADD3 UR18, UPT, UPT, UR30, UR18, URZ ;  /* 0x000000121e127290 */ /* 0x000fe2000fffe0ff */
[----:B------:R-:W2:Y:S03]  /*3d90*/  SYNCS.PHASECHK.TRANS64.TRYWAIT P0, [UR23+0x180], R0 ;  /* 0x00018000ff0075a7 */ /* 0x000ea60008001117 */
[----:B------:R-:W-:Y:S01]  /*3da0*/  ULEA UR18, UR4, UR18, 0x14 ;  /* 0x0000001204127291 */ /* 0x000fe2000f8ea0ff */
[----:B-123--:R-:W-:Y:S11]  /*3db0*/  @!P0 BRA `(.L_x_75) ;  /* 0x0000004c00288947 */ /* 0x00eff60003800000 */
.L_x_169:
[----:B------:R-:W-:Y:S01]  /*3dc0*/  IADD3 R10, PT, PT, R10, 0x1, RZ ;  /* 0x000000010a0a7810 */ /* 0x000fe20007ffe0ff */
[----:B------:R-:W-:Y:S06]  /*3dd0*/  BRA.U !UP4, `(.L_x_76) ;  /* 0x000000010c987547 */ /* 0x000fec000b800000 */
[----:B------:R-:W-:Y:S01]  /*3de0*/  UPLOP3.LUT UP2, UPT, UPT, UPT, UPT, 0x40, 0x4 ;  /* 0x000000000004789c */ /* 0x000fe20003f4e870 */
[----:B------:R-:W-:Y:S01]  /*3df0*/  UMOV UR16, UR29 ;  /* 0x0000001d00107c82 */ /* 0x000fe20008000000 */
[----:B------:R-:W-:Y:S01]  /*3e00*/  UMOV UR15, UR28 ;  /* 0x0000001c000f7c82 */ /* 0x000fe20008000000 */
[----:B------:R-:W-:-:S08]  /*3e10*/  UMOV UR6, UR14 ;  /* 0x0000000e00067c82 */ /* 0x000fd00008000000 */
.L_x_79:
[----:B------:R-:W-:Y:S02]  /*3e20*/  UIADD3 UR16, UPT, UPT, UR16, 0x1, URZ ;  /* 0x0000000110107890 */ /* 0x000fe4000fffe0ff */
[----:B--2---:R-:W-:Y:S02]  /*3e30*/  ULEA UR5, UR6, UR17, 0x3 ;  /* 0x0000001106057291 */ /* 0x004fe4000f8e18ff */
[----:B------:R-:W-:Y:S01]  /*3e40*/  UISETP.NE.AND UP3, UPT, UR16, URZ, UPT ;  /* 0x000000ff1000728c */ /* 0x000fe2000bf65270 */
[----:B---3--:R-:W-:Y:S10]  /*3e50*/  @P2 BRA `(.L_x_77) ;  /* 0x00000000000c2947 */ /* 0x008ff40003800000 */
[----:B-1----:R-:W-:Y:S04]  /*3e60*/  SHF.L.U32 R2, R8, 0x1f, RZ ;  /* 0x0000001f08027819 */ /* 0x002fe800000006ff */
[----:B------:R-:W1:Y:S02]  /*3e70*/  SYNCS.PHASECHK.TRANS64.TRYWAIT P0, [UR5], R2 ;  /* 0x00000002ff0075a7 */ /* 0x000e640008001105 */
[----:B-1----:R-:W-:Y:S05]  /*3e80*/  @!P0 BRA `(.L_x_78) ;  /* 0x0000004c000c8947 */ /* 0x002fea0003800000 */
.L_x_77:
[----:B------:R-:W-:Y:S01]  /*3e90*/  UISETP.NE.AND UP0, UPT, UR15, 0x1, UPT ;  /* 0x000000010f00788c */ /* 0x000fe2000bf05270 */
[----:B------:R-:W-:Y:S01]  /*3ea0*/  PLOP3.LUT P2, PT, PT, PT, PT, 0x80, 0x8 ;  /* 0x000000000008781c */ /* 0x000fe20003f4f070 */
[----:B------:R-:W-:Y:S02]  /*3eb0*/  UIADD3 UR4, UPT, UPT, UR6, 0x1, URZ ;  /* 0x0000000106047890 */ /* 0x000fe4000fffe0ff */
[----:B------:R-:W-:Y:S02]  /*3ec0*/  ULEA UR12, UR6, UR21, 0x9 ;  /* 0x00000015060c7291 */ /* 0x000fe4000f8e48ff */
[----:B------:R-:W-:Y:S01]  /*3ed0*/  UISETP.NE.AND UP1, UPT, UR4, 0x11, UPT ;  /* 0x000000110400788c */ /* 0x000fe2000bf25270 */
[----:B------:R-:W-:Y:S01]  /*3ee0*/  PLOP3.LUT P0, PT, PT, PT, UP0, 0x80, 0x8 ;  /* 0x000000000008781c */ /* 0x000fe20003f0f008 */
[----:B------:R-:W-:Y:S02]  /*3ef0*/  UIADD3 UR10, UPT, UPT, UR12, 0x2, URZ ;  /* 0x000000020c0a7890 */ /* 0x000fe4000fffe0ff */
[----:B------:R-:W-:Y:S02]  /*3f00*/  USEL UR7, URZ, 0x1, UP1 ;  /* 0x00000001ff077887 */ /* 0x000fe40008800000 */
[----:B------:R-:W-:Y:S02]  /*3f10*/  USEL UR14, UR4, URZ, UP1 ;  /* 0x000000ff040e7287 */ /* 0x000fe40008800000 */
[----:B------:R-:W-:Y:S02]  /*3f20*/  UIADD3 UR15, UPT, UPT, UR15, -0x1, URZ ;  /* 0xffffffff0f0f7890 */ /* 0x000fe4000fffe0ff */
[----:B------:R-:W-:Y:S01]  /*3f30*/  @UP0 ULEA UR4, UR14, UR17, 0x3 ;  /* 0x000000110e040291 */ /* 0x000fe2000f8e18ff */
[----:B------:R-:W-:Y:S01]  /*3f40*/  LOP3.LUT R8, R8, UR7, RZ, 0x3c, !PT ;  /* 0x0000000708087c12 */ /* 0x000fe2000f8e3cff */
[----:B------:R-:W-:Y:S01]  /*3f50*/  UIADD3 UR7, UPT, UPT, UR5, 0x88, URZ ;  /* 0x0000008805077890 */ /* 0x000fe2000fffe0ff */
[----:B------:R-:W-:Y:S02]  /*3f60*/  UMOV UR13, 0x80004020 ;  /* 0x80004020000d7882 */ /* 0x000fe40000000000 */
[----:B-1----:R-:W-:Y:S01]  /*3f70*/  @P0 SHF.L.U32 R0, R8, 0x1f, RZ ;  /* 0x0000001f08000819 */ /* 0x002fe200000006ff */
[----:B------:R-:W-:Y:S01]  /*3f80*/  UMOV UR5, 0x80004020 ;  /* 0x8000402000057882 */ /* 0x000fe20000000000 */
[----:B------:R-:W-:Y:S01]  /*3f90*/  UMOV UR11, 0x80004020 ;  /* 0x80004020000b7882 */ /* 0x000fe20000000000 */
[----:B------:R-:W-:Y:S01]  /*3fa0*/  UMOV UR9, 0x80004020 ;  /* 0x8000402000097882 */ /* 0x000fe20000000000 */
[----:B------:R2:W3:Y:S01]  /*3fb0*/  @P0 SYNCS.PHASECHK.TRANS64.TRYWAIT P2, [UR4], R0 ;  /* 0x00000000ff0005a7 */ /* 0x0004e20008041104 */
[----:B------:R-:W-:Y:S03]  /*3fc0*/  ULEA UR4, UR6, UR20, 0x8 ;  /* 0x0000001406047291 */ /* 0x000fe6000f8e40ff */
[----:B------:R-:W-:Y:S01]  /*3fd0*/  UMOV UR6, UR14 ;  /* 0x0000000e00067c82 */ /* 0x000fe20008000000 */
[----:B------:R-:W-:Y:S05]  /*3fe0*/  UIADD3 UR8, UPT, UPT, UR4, 0x2, URZ ;  /* 0x0000000204087890 */ /* 0x000fea000fffe0ff */
[----:B------:R2:W-:Y:S01]  /*3ff0*/  UTCIMMA gdesc[UR4], gdesc[UR12], tmem[UR18], tmem[UR26], idesc[UR27], UP2 ;  /* 0x00ff1a0c040075ea */ /* 0x0005e20009000112 */
[----:B------:R-:W-:Y:S03]  /*4000*/  UPLOP3.LUT UP2, UPT, UPT, UPT, UPT, 0x80, 0x8 ;  /* 0x000000000008789c */ /* 0x000fe60003f4f070 */
[----:B------:R2:W-:Y:S01]  /*4010*/  UTCIMMA gdesc[UR8], gdesc[UR10], tmem[UR18], tmem[UR24], idesc[UR25], UPT ;  /* 0x00ff180a080075ea */ /* 0x0005e2000b800112 */
[----:B------:R2:W-:Y:S01]  /*4020*/  UTCBAR.MULTICAST [UR7], URZ, UR19 ;  /* 0x000000ff070073e9 */ /* 0x0005e20008000813 */
[----:B------:R-:W-:Y:S06]  /*4030*/  BRA.U UP3, `(.L_x_79) ;  /* 0xfffffffd03787547 */ /* 0x000fec000b83ffff */
.L_x_76:
[----:B--2---:R-:W-:Y:S01]  /*4040*/  UIADD3 UR4, UPT, UPT, UR22, 0x1, URZ ;  /* 0x0000000116047890 */ /* 0x004fe2000fffe0ff */
[C---:B------:R-:W-:Y:S01]  /*4050*/  ISETP.NE.AND P0, PT, R10.reuse, 0x2, PT ;  /* 0x000000020a00780c */ /* 0x040fe20003f05270 */
[----:B------:R-:W-:Y:S02]  /*4060*/  UIADD3 UR5, UPT, UPT, UR23, 0x160, URZ ;  /* 0x0000016017057890 */ /* 0x000fe4000fffe0ff */
[----:B------:R-:W-:Y:S01]  /*4070*/  UISETP.NE.AND UP0, UPT, UR4, 0x4, UPT ;  /* 0x000000040400788c */ /* 0x000fe2000bf05270 */
[----:B-1----:R-:W-:Y:S02]  /*4080*/  SEL R0, RZ, 0x1, P0 ;  /* 0x00000001ff007807 */ /* 0x002fe40000000000 */
[----:B------:R-:W-:Y:S01]  /*4090*/  SEL R10, R10, RZ, P0 ;  /* 0x000000ff0a0a7207 */ /* 0x000fe20000000000 */
[----:B------:R-:W-:Y:S01]  /*40a0*/  USEL UR6, URZ, 0x1, UP0 ;  /* 0x00000001ff067887 */ /* 0x000fe20008000000 */
[----:B------:R-:W-:Y:S01]  /*40b0*/  LOP3.LUT R9, R9, R0, RZ, 0x3c, !PT ;  /* 0x0000000009097212 */ /* 0x000fe200078e3cff */
[----:B------:R-:W-:Y:S01]  /*40c0*/  USEL UR22, UR4, URZ, UP0 ;  /* 0x000000ff04167287 */ /* 0x000fe20008000000 */
[----:B------:R1:W-:Y:S03]  /*40d0*/  UTCBAR [UR5], URZ ;  /* 0x000000ff050073e9 */ /* 0x0003e600080000ff */
[----:B------:R-:W-:Y:S01]  /*40e0*/  LOP3.LUT R11, R11, UR6, RZ, 0x3c, !PT ;  /* 0x000000060b0b7c12 */ /* 0x000fe2000f8e3cff */
[----:B------:R-:W-:Y:S07]  /*40f0*/  @P1 BRA `(.L_x_80) ;  /* 0xfffffff800b01947 */ /* 0x000fee000383ffff */
[----:B------:R-:W2:Y:S01]  /*4100*/  S2UR UR8, SR_CgaCtaId ;  /* 0x00000000000879c3 */ /* 0x000ea20000008800 */
[----:B------:R-:W-:Y:S01]  /*4110*/  ELECT P0, URZ, PT ;  /* 0x0000000000ff782f */ /* 0x000fe20003800000 */
[----:B------:R-:W-:Y:S01]  /*4120*/  IMAD.MOV.U32 R0, RZ, RZ, 0x1 ;  /* 0x00000001ff007424 */ /* 0x000fe200078e00ff */
[----:B------:R-:W-:Y:S01]  /*4130*/  UIADD3 UR17, UPT, UPT, UR17, 0x180, URZ ;  /* 0x0000018011117890 */ /* 0x000fe2000fffe0ff */
[----:B------:R-:W-:Y:S01]  /*4140*/  SHF.L.U32 R2, R11, 0x1f, RZ ;  /* 0x0000001f0b027819 */ /* 0x000fe200000006ff */
[----:B------:R-:W-:-:S03]  /*4150*/  UMOV UR4, 0x40 ;  /* 0x0000004000047882 */ /* 0x000fc60000000000 */
[----:B------:R-:W-:Y:S01]  /*4160*/  UVIRTCOUNT.DEALLOC.SMPOOL 0x80 ;  /* 0x000000800000784c */ /* 0x000fe20000000000 */
[----:B--2---:R-:W-:Y:S02]  /*4170*/  ULEA UR8, UR8, UR4, 0x18 ;  /* 0x0000000408087291 */ /* 0x004fe4000f8ec0ff */
[----:B------:R-:W-:-:S07]  /*4180*/  ULEA UR4, UR22, UR17, 0x3 ;  /* 0x0000001116047291 */ /* 0x000fce000f8e18ff */
[----:B------:R2:W-:Y:S02]  /*4190*/  @P0 STS.U8 [UR8+0x1c], R0 ;  /* 0x00001c00ff000988 */ /* 0x0005e40008000008 */
[----:B------:R-:W4:Y:S02]  /*41a0*/  SYNCS.PHASECHK.TRANS64.TRYWAIT P0, [UR4], R2 ;  /* 0x00000002ff0075a7 */ /* 0x000f240008001104 */
[----:B--2-4-:R-:W-:Y:S05]  /*41b0*/  @!P0 BRA `(.L_x_81) ;  /* 0x0000004800588947 */ /* 0x014fea0003800000 */
.L_x_172:
[----:B------:R-:W-:-:S04]  /*41c0*/  UIADD3 UR4, UPT, UPT, UR22, 0x1, URZ ;  /* 0x0000000116047890 */ /* 0x000fc8000fffe0ff */
[----:B------:R-:W-:-:S04]  /*41d0*/  UISETP.NE.AND UP0, UPT, UR4, 0x4, UPT ;  /* 0x000000040400788c */ /* 0x000fc8000bf05270 */
[----:B------:R-:W-:Y:S02]  /*41e0*/  USEL UR6, URZ, 0x1, UP0 ;  /* 0x00000001ff067887 */ /* 0x000fe40008000000 */
[----:B------:R-:W-:-:S04]  /*41f0*/  USEL UR4, UR4, URZ, UP0 ;  /* 0x000000ff04047287 */ /* 0x000fc80008000000 */
[----:B-1----:R-:W-:Y:S01]  /*4200*/  ULEA UR5, UR4, UR17, 0x3 ;  /* 0x0000001104057291 */ /* 0x002fe2000f8e18ff */
[----:B--2---:R-:W-:-:S04]  /*4210*/  LOP3.LUT R2, R11, UR6, RZ, 0x3c, !PT ;  /* 0x000000060b027c12 */ /* 0x004fc8000f8e3cff */
[----:B------:R-:W-:-:S04]  /*4220*/  SHF.L.U32 R3, R2, 0x1f, RZ ;  /* 0x0000001f02037819 */ /* 0x000fc800000006ff */
[----:B------:R-:W1:Y:S02]  /*4230*/  SYNCS.PHASECHK.TRANS64.TRYWAIT P0, [UR5], R3 ;  /* 0x00000003ff0075a7 */ /* 0x000e640008001105 */
[----:B-1----:R-:W-:Y:S05]  /*4240*/  @!P0 BRA `(.L_x_82) ;  /* 0x00000048004c8947 */ /* 0x002fea0003800000 */
.L_x_174:
        /* <DEDUP_REMOVED lines=9> */
.L_x_176:
[----:B------:R-:W-:-:S04]  /*42e0*/  UIADD3 UR4, UPT, UPT, UR4, 0x1, URZ ;  /* 0x0000000104047890 */ /* 0x000fc8000fffe0ff */
[----:B------:R-:W-:-:S04]  /*42f0*/  UISETP.NE.AND UP0, UPT, UR4, 0x4, UPT ;  /* 0x000000040400788c */ /* 0x000fc8000bf05270 */
[----:B------:R-:W-:Y:S02]  /*4300*/  USEL UR5, URZ, 0x1, UP0 ;  /* 0x00000001ff057887 */ /* 0x000fe40008000000 */
[----:B------:R-:W-:-:S04]  /*4310*/  USEL UR4, UR4, URZ, UP0 ;  /* 0x000000ff04047287 */ /* 0x000fc80008000000 */
[----:B------:R-:W-:Y:S01]  /*4320*/  ULEA UR4, UR4, UR17, 0x3 ;  /* 0x0000001104047291 */ /* 0x000fe2000f8e18ff */
[----:B------:R-:W-:-:S04]  /*4330*/  LOP3.LUT R2, R2, UR5, RZ, 0x3c, !PT ;  /* 0x0000000502027c12 */ /* 0x000fc8000f8e3cff */
[----:B------:R-:W-:-:S04]  /*4340*/  SHF.L.U32 R2, R2, 0x1f, RZ ;  /* 0x0000001f02027819 */ /* 0x000fc800000006ff */
[----:B------:R-:W2:Y:S02]  /*4350*/  SYNCS.PHASECHK.TRANS64.TRYWAIT P0, [UR4], R2 ;  /* 0x00000002ff0075a7 */ /* 0x000ea40008001104 */
[----:B--2---:R-:W-:Y:S05]  /*4360*/  @!P0 BRA `(.L_x_84) ;  /* 0x0000004800348947 */ /* 0x004fea0003800000 */
.L_x_178:
[----:B------:R-:W-:Y:S01]  /*4370*/  NOP ;  /* 0x0000000000007918 */ /* 0x000fe20000000000 */
[----:B-1----:R-:W1:Y:S01]  /*4380*/  LDS R0, [UR8+0x14] ;  /* 0x00001408ff007984 */ /* 0x002e620008000800 */
[----:B------:R-:W-:Y:S01]  /*4390*/  ULOP3.LUT UR4, UR30, 0xffff, URZ, 0xc0, !UPT ;  /* 0x0000ffff1e047892 */ /* 0x000fe2000f8ec0ff */
[----:B------:R-:W-:Y:S01]  /*43a0*/  UMOV UR5, 0xffff ;  /* 0x0000ffff00057882 */ /* 0x000fe20000000000 */
[----:B------:R-:W-:Y:S02]  /*43b0*/  UMOV UR6, 0x1 ;  /* 0x0000000100067882 */ /* 0x000fe40000000000 */
[----:B------:R-:W-:-:S04]  /*43c0*/  USHF.R.U32.HI UR4, URZ, 0x5, UR4 ;  /* 0x00000005ff047899 */ /* 0x000fc80008011604 */
[----:B------:R-:W-:Y:S02]  /*43d0*/  USHF.L.U32 UR5, UR5, UR4, URZ ;  /* 0x0000000405057299 */ /* 0x000fe400080006ff */
[----:B------:R-:W-:-:S04]  /*43e0*/  USHF.L.U32 UR4, UR6, UR4, URZ ;  /* 0x0000000406047299 */ /* 0x000fc800080006ff */
[----:B-1----:R-:W-:-:S04]  /*43f0*/  LOP3.LUT R0, R0, UR5, RZ, 0xc0, !PT ;  /* 0x0000000500007c12 */ /* 0x002fc8000f8ec0ff */
[----:B------:R-:W-:-:S13]  /*4400*/  ISETP.NE.AND P0, PT, R0, UR5, PT ;  /* 0x0000000500007c0c */ /* 0x000fda000bf05270 */
[----:B------:R-:W-:Y:S05]  /*4410*/  @P0 BRA `(.L_x_85) ;  /* 0x0000000000580947 */ /* 0x000fea0003800000 */
[----:B------:R-:W1:Y:S02]  /*4420*/  LDS R0, [UR8+0x18] ;  /* 0x00001808ff007984 */ /* 0x000e640008000800 */
[----:B-1----:R-:W-:-:S04]  /*4430*/  LOP3.LUT R0, R0, UR4, RZ, 0xc0, !PT ;  /* 0x0000000400007c12 */ /* 0x002fc8000f8ec0ff */
[----:B------:R-:W-:-:S13]  /*4440*/  ISETP.NE.AND P0, PT, R0, UR4, PT ;  /* 0x0000000400007c0c */ /* 0x000fda000bf05270 */
[----:B------:R-:W-:Y:S05]  /*4450*/  @P0 BRA `(.L_x_86) ;  /* 0x00000000003c0947 */ /* 0x000fea0003800000 */
[----:B------:R-:W1:Y:S01]  /*4460*/  S2R R2, SR_LANEID ;  /* 0x0000000000027919 */ /* 0x000e620000000000 */
[----:B------:R-:W-:-:S06]  /*4470*/  ULOP3.LUT UR5, URZ, UR5, URZ, 0x33, !UPT ;  /* 0x00000005ff057292 */ /* 0x000fcc000f8e33ff */
[----:B------:R-:W-:-:S04]  /*4480*/  IMAD.U32 R0, RZ, RZ, UR5 ;  /* 0x00000005ff007e24 */ /* 0x000fc8000f8e00ff */
[----:B------:R2:W4:Y:S02]  /*4490*/  REDUX UR7, R0 ;  /* 0x00000000000773c4 */ /* 0x0005240000000000 */
[----:B------:R1:W-:Y:S01]  /*44a0*/  UTCATOMSWS.AND URZ, UR5 ;  /* 0x0000000500ff79e3 */ /* 0x0003e20008000000 */
[----:B--2---:R-:W-:Y:S01]  /*44b0*/  LOP3.LUT R0, RZ, UR4, RZ, 0x33, !PT ;  /* 0x00000004ff007c12 */ /* 0x004fe2000f8e33ff */
[----:B------:R-:W-:Y:S02]  /*44c0*/  VOTEU.ANY UR4, UPT, PT ;  /* 0x0000000000047886 */ /* 0x000fe400038e0100 */
[----:B------:R-:W-:Y:S02]  /*44d0*/  UFLO.U32 UR4, UR4 ;  /* 0x00000004000472bd */ /* 0x000fe400080e0000 */
[----:B------:R-:W2:Y:S04]  /*44e0*/  REDUX UR6, R0 ;  /* 0x00000000000673c4 */ /* 0x000ea80000000000 */
[----:B-1----:R-:W-:-:S02]  /*44f0*/  ISETP.EQ.U32.AND P0, PT, R2, UR4, PT ;  /* 0x0000000402007c0c */ /* 0x002fc4000bf02070 */
[----:B----4-:R-:W-:-:S11]  /*4500*/  MOV R2, UR7 ;  /* 0x0000000700027c02 */ /* 0x010fd60008000f00 */
[----:B------:R1:W-:Y:S01]  /*4510*/  @P0 ATOMS.AND RZ, [UR8+0x14], R2 ;  /* 0x00001402ffff098c */ /* 0x0003e2000a800008 */
[----:B--2---:R-:W-:-:S05]  /*4520*/  IMAD.U32 R0, RZ, RZ, UR6 ;  /* 0x00000006ff007e24 */ /* 0x004fca000f8e00ff */
[----:B------:R1:W-:Y:S01]  /*4530*/  @P0 ATOMS.AND RZ, [UR8+0x18], R0 ;  /* 0x00001800ffff098c */ /* 0x0003e2000a800008 */
[----:B------:R-:W-:Y:S05]  /*4540*/  BRA `(.L_x_87) ;  /* 0x0000000000147947 */ /* 0x000fea0003800000 */
.L_x_86:
[----:B------:R-:W-:Y:S02]  /*4550*/  MOV R2, 0x4570 ;  /* 0x0000457000027802 */ /* 0x000fe40000000f00 */
[----:B---3-5:R-:W-:Y:S05]  /*4560*/  CALL.REL.NOINC `($__internal_0_$__cuda_sm10x_tcgen05_guardrail_trap_col_being_dealloced_not_returned_by_alloc) ;  /* 0x0000004800907944 */ /* 0x028fea0003c00000 */
[----:B------:R-:W-:Y:S05]  /*4570*/  BRA `(.L_x_87) ;  /* 0x0000000000087947 */ /* 0x000fea0003800000 */
.L_x_85:
[----:B------:R-:W-:Y:S02]  /*4580*/  MOV R2, 0x45a0 ;  /* 0x000045a000027802 */ /* 0x000fe40000000f00 */
[----:B---3-5:R-:W-:Y:S05]  /*4590*/  CALL.REL.NOINC `($__internal_2_$__cuda_sm10x_tcgen05_guardrail_trap_unallocated_columns_being_dealloced) ;  /* 0x00000048009c7944 */ /* 0x028fea0003c00000 */
.L_x_87:
[----:B------:R-:W-:Y:S01]  /*45a0*/  NOP ;  /* 0x0000000000007918 */ /* 0x000fe20000000000 */
[----:B------:R-:W-:Y:S05]  /*45b0*/  EXIT ;  /* 0x000000000000794d */ /* 0x000fea0003800000 */
.L_x_69:
[----:B------:R-:W-:-:S09]  /*45c0*/  UISETP.NE.OR UP0, UPT, UR18, 0x3, !UP3 ;  /* 0x000000031200788c */ /* 0x000fd2000df05670 */
[----:B------:R-:W-:Y:S05]  /*45d0*/  BRA.U UP0, `(.L_x_88) ;  /* 0x0000000d00ac7547 */ /* 0x000fea000b800000 */
[----:B------:R-:W2:Y:S01]  /*45e0*/  LDCU.64 UR4, c[0x0][0x888] ;  /* 0x00011100ff0477ac */ /* 0x000ea20008000a00 */
[----:B------:R-:W3:Y:S01]  /*45f0*/  LDC.64 R12, c[0x0][0x348] ;  /* 0x0000d200ff0c7b82 */ /* 0x000ee20000000a00 */
[----:B------:R-:W-:Y:S02]  /*4600*/  HFMA2 R9, -RZ, RZ, 0, 0 ;  /* 0x00000000ff097431 */ /* 0x000fe400000001ff */
[----:B------:R-:W-:Y:S01]  /*4610*/  IMAD.MOV.U32 R11, RZ, RZ, 0x1 ;  /* 0x00000001ff0b7424 */ /* 0x000fe200078e00ff */
[----:B------:R-:W4:Y:S01]  /*4620*/  LDCU UR31, c[0x0][0x370] ;  /* 0x00006e00ff1f77ac */ /* 0x000f220008000800 */
[----:B------:R-:W-:Y:S01]  /*4630*/  IMAD.MOV.U32 R10, RZ, RZ, RZ ;  /* 0x000000ffff0a7224 */ /* 0x000fe200078e00ff */
[----:B------:R-:W-:Y:S01]  /*4640*/  MOV R3, 0x1000 ;  /* 0x0000100000037802 */ /* 0x000fe20000000f00 */
[----:B------:R-:W4:Y:S01]  /*4650*/  LDCU.128 UR32, c[0x0][0xb10] ;  /* 0x00016200ff2077ac */ /* 0x000f220008000c00 */
[----:B------:R-:W1:Y:S01]  /*4660*/  LDCU UR30, c[0x0][0x374] ;  /* 0x00006e80ff1e77ac */ /* 0x000e620008000800 */
[----:B------:R-:W1:Y:S01]  /*4670*/  LDCU.64 UR28, c[0x0][0x890] ;  /* 0x00011200ff1c77ac */ /* 0x000e620008000a00 */
[----:B------:R-:W1:Y:S01]  /*4680*/  LDCU UR15, c[0x0][0xb0c] ;  /* 0x00016180ff0f77ac */ /* 0x000e620008000800 */
[----:B--2---:R-:W-:Y:S01]  /*4690*/  UISETP.NE.U32.AND UP0, UPT, UR4, URZ, UPT ;  /* 0x000000ff0400728c */ /* 0x004fe2000bf05070 */
[----:B------:R-:W2:Y:S01]  /*46a0*/  LDCU UR41, c[0x0][0xb20] ;  /* 0x00016400ff2977ac */ /* 0x000ea20008000800 */
[----:B------:R-:W2:Y:S01]  /*46b0*/  LDCU UR4, c[0x0][0xb30] ;  /* 0x00016600ff0477ac */ /* 0x000ea20008000800 */
[----:B------:R-:W-:Y:S01]  /*46c0*/  UMOV UR21, 0x400 ;  /* 0x0000040000157882 */ /* 0x000fe20000000000 */
[----:B----4-:R-:W-:-:S02]  /*46d0*/  UIMAD.WIDE.U32 UR6, UR31, UR32, URZ ;  /* 0x000000201f0672a5 */ /* 0x010fc4000f8e00ff */
[----:B-1----:R-:W-:Y:S02]  /*46e0*/  UIMAD.WIDE.U32 UR8, UR30, UR35, URZ ;  /* 0x000000231e0872a5 */ /* 0x002fe4000f8e00ff */
[----:B------:R-:W-:Y:S02]  /*46f0*/  ULEA UR21, UR45, UR21, 0x18 ;  /* 0x000000152d157291 */ /* 0x000fe4000f8ec0ff */
[----:B------:R-:W-:Y:S02]  /*4700*/  UISETP.NE.U32.AND UP6, UPT, UR28, URZ, UPT ;  /* 0x000000ff1c00728c */ /* 0x000fe4000bfc5070 */
[----:B------:R-:W-:Y:S02]  /*4710*/  UIADD3 UR38, UPT, UPT, UR21, 0x118, URZ ;  /* 0x0000011815267890 */ /* 0x000fe4000fffe0ff */
[----:B------:R-:W-:Y:S02]  /*4720*/  UISETP.NE.AND.EX UP5, UPT, UR5, URZ, UPT, UP0 ;  /* 0x000000ff0500728c */ /* 0x000fe4000bfa5300 */
[----:B------:R-:W-:Y:S01]  /*4730*/  UISETP.NE.AND UP0, UPT, UR42, 0x1, UPT ;  /* 0x000000012a00788c */ /* 0x000fe2000bf05270 */
[----:B------:R-:W-:Y:S01]  /*4740*/  UMOV UR6, UR7 ;  /* 0x0000000700067c82 */ /* 0x000fe20008000000 */
[----:B------:R-:W-:Y:S01]  /*4750*/  UMOV UR39, UR9 ;  /* 0x0000000900277c82 */ /* 0x000fe20008000000 */
[----:B------:R-:W-:-:S02]  /*4760*/  USEL UR37, URZ, 0x1, UP4 ;  /* 0x00000001ff257887 */ /* 0x000fc4000a000000 */
[----:B------:R-:W-:Y:S02]  /*4770*/  UISETP.NE.AND UP0, UPT, UR15, 0x1, UPT ;  /* 0x000000010f00788c */ /* 0x000fe4000bf05270 */
[----:B------:R-:W-:Y:S02]  /*4780*/  UPLOP3.LUT UP4, UPT, UPT, UPT, UPT, 0x40, 0x4 ;  /* 0x000000000004789c */ /* 0x000fe40003f8e870 */
[----:B------:R-:W-:Y:S01]  /*4790*/  UISETP.GE.AND UP2, UPT, UR42, 0x1, UPT ;  /* 0x000000012a00788c */ /* 0x000fe2000bf46270 */
[----:B------:R-:W1:Y:S01]  /*47a0*/  LDCU.64 UR22, c[0x0][0xb28] ;  /* 0x00016500ff1677ac */ /* 0x000e620008000a00 */
[----:B------:R-:W-:Y:S02]  /*47b0*/  UISETP.NE.AND.EX UP6, UPT, UR29, URZ, UPT, UP6 ;  /* 0x000000ff1d00728c */ /* 0x000fe4000bfc5360 */
[----:B------:R-:W-:Y:S02]  /*47c0*/  UIADD3 UR17, UPT, UPT, UR21, 0x110, URZ ;  /* 0x0000011015117890 */ /* 0x000fe4000fffe0ff */
[----:B------:R-:W-:-:S02]  /*47d0*/  UPRMT UR38, UR45, 0x654, UR38 ;  /* 0x000006542d267896 */ /* 0x000fc40008000026 */
[----:B------:R-:W-:Y:S02]  /*47e0*/  USHF.R.U32.HI UR40, URZ, UR33, UR6 ;  /* 0x00000021ff287299 */ /* 0x000fe40008011606 */
[----:B--2---:R-:W-:Y:S02]  /*47f0*/  USHF.R.U32.HI UR39, URZ, UR41, UR39 ;  /* 0x00000029ff277299 */ /* 0x004fe40008011627 */
[----:B------:R-:W-:Y:S02]  /*4800*/  UISETP.NE.AND UP0, UPT, UR34, 0x1, UPT ;  /* 0x000000012200788c */ /* 0x000fe4000bf05270 */
[----:B---3--:R-:W-:-:S11]  /*4810*/  UISETP.NE.AND UP3, UPT, UR4, 0x1, UPT ;  /* 0x000000010400788c */ /* 0x008fd6000bf65270 */
.L_x_97:
[C---:B------:R-:W-:Y:S02]  /*4820*/  LEA R8, R10.reuse, UR21, 0x3 ;  /* 0x000000150a087c11 */ /* 0x040fe4000f8e18ff */
[----:B------:R-:W-:Y:S02]  /*4830*/  SHF.L.U32 R0, R9, 0x1f, RZ ;  /* 0x0000001f09007819 */ /* 0x000fe400000006ff */
[----:B------:R-:W-:Y:S02]  /*4840*/  LEA R4, R10, UR21, 0x4 ;  /* 0x000000150a047c11 */ /* 0x000fe4000f8e20ff */
[----:B--2---:R-:W2:Y:S02]  /*4850*/  SYNCS.PHASECHK.TRANS64.TRYWAIT P0, [R8+URZ+0x140], R0 ;  /* 0x00014000080075a7 */ /* 0x004ea400080011ff */
[----:B--2---:R-:W-:Y:S05]  /*4860*/  @!P0 BRA `(.L_x_89) ;  /* 0x00000044000c8947 */ /* 0x004fea0003800000 */
.L_x_179:
[----:B------:R-:W3:Y:S01]  /*4870*/  LDS.128 R4, [R4+0x1d0] ;  /* 0x0001d00004047984 */ /* 0x000ee20000000c00 */
[----:B------:R-:W-:Y:S01]  /*4880*/  UISETP.GE.AND UP0, UPT, UR42, 0x1, UPT ;  /* 0x000000012a00788c */ /* 0x000fe2000bf06270 */
[----:B------:R-:W-:Y:S01]  /*4890*/  @!PT LDS RZ, [RZ] ;  /* 0x00000000fffff984 */ /* 0x000fe20000000800 */
[----:B------:R-:W-:Y:S01]  /*48a0*/  @!PT LDS RZ, [RZ] ;  /* 0x00000000fffff984 */ /* 0x000fe20000000800 */
[----:B------:R-:W-:Y:S01]  /*48b0*/  @!PT LDS RZ, [RZ] ;  /* 0x00000000fffff984 */ /* 0x000fe20000000800 */
[----:B------:R-:W-:Y:S01]  /*48c0*/  @!PT LDS RZ, [RZ] ;  /* 0x00000000fffff984 */ /* 0x000fe20000000800 */
[----:B------:R4:W-:Y:S06]  /*48d0*/  MEMBAR.ALL.CTA ;  /* 0x0000000000007992 */ /* 0x0009ec0000008000 */
[----:B----4-:R-:W4:Y:S01]  /*48e0*/  FENCE.VIEW.ASYNC.S ;  /* 0x00000000000073c6 */ /* 0x010f220000000000 */
[----:B---3--:R-:W-:Y:S11]  /*48f0*/  LOP3.LUT P0, RZ, R6, 0x1, RZ, 0xc0, !PT ;  /* 0x0000000106ff7812 */ /* 0x008ff6000780c0ff */
[----:B------:R-:W-:Y:S02]  /*4900*/  @!UPT UIADD3 URZ, UPT, UPT, URZ, URZ, URZ ;  /* 0x000000fffffff290 */ /* 0x000fe4000fffe0ff */
[----:B----4-:R-:W-:Y:S01]  /*4910*/  VOTEU.ANY UP2, P0 ;  /* 0x0000000000ff7886 */ /* 0x010fe20000040100 */
[----:B------:R-:W-:Y:S11]  /*4920*/  PLOP3.LUT P0, PT, PT, PT, UP2, 0x80, 0x8 ;  /* 0x000000000008781c */ /* 0x000ff60003f0f028 */
[----:B------:R-:W-:Y:S02]  /*4930*/  @!UPT UIADD3 URZ, UPT, UPT, URZ, URZ, URZ ;  /* 0x000000fffffff290 */ /* 0x000fe4000fffe0ff */
[----:B--2---:R-:W-:Y:S02]  /*4940*/  @P0 SHF.R.U32.HI R0, RZ, 0x10, R5 ;  /* 0x00000010ff000819 */ /* 0x004fe40000011605 */
[----:B------:R-:W-:Y:S02]  /*4950*/  @P0 MOV R2, R4 ;  /* 0x0000000400020202 */ /* 0x000fe40000000f00 */
[----:B------:R-:W-:Y:S01]  /*4960*/  @P0 R2UR UR4, R0 ;  /* 0x00000000000402ca */ /* 0x000fe200000e0000 */
[----:B------:R-:W-:Y:S01]  /*4970*/  VIADD R0, R8, 0x150 ;  /* 0x0000015008007836 */ /* 0x000fe20000000000 */
[----:B------:R-:W-:Y:S02]  /*4980*/  @P0 LOP3.LUT R4, R5, 0xffff, RZ, 0xc0, !PT ;  /* 0x0000ffff05040812 */ /* 0x000fe400078ec0ff */
[----:B------:R-:W-:Y:S02]  /*4990*/  @P0 R2UR UR6, R2 ;  /* 0x00000000020602ca */ /* 0x000fe400000e0000 */
[----:B------:R-:W-:Y:S02]  /*49a0*/  PRMT R0, RZ, 0x654, R0 ;  /* 0x00000654ff007816 */ /* 0x000fe40000000000 */
[----:B------:R-:W-:Y:S02]  /*49b0*/  @P0 R2UR UR5, R4 ;  /* 0x00000000040502ca */ /* 0x000fe400000e0000 */
[----:B------:R2:W-:Y:S03]  /*49c0*/  SYNCS.ARRIVE.TRANS64.RED.A1T0 RZ, [R0+URZ], RZ ;  /* 0x000000ff00ff79a7 */ /* 0x0005e600081004ff */
[----:B------:R-:W-:Y:S04]  /*49d0*/  @UP2 UMOV UR27, UR4 ;  /* 0x00000004001b2c82 */ /* 0x000fe80008000000 */
[----:B------:R-:W-:Y:S04]  /*49e0*/  @UP2 UMOV UR14, UR6 ;  /* 0x00000006000e2c82 */ /* 0x000fe80008000000 */
[----:B------:R-:W-:Y:S01]  /*49f0*/  @UP2 UMOV UR13, UR5 ;  /* 0x00000005000d2c82 */ /* 0x000fe20008000000 */
[----:B------:R-:W-:Y:S05]  /*4a00*/  BRA.U !UP0, `(.L_x_90) ;  /* 0x0000000108c07547 */ /* 0x000fea000b800000 */
[----:B------:R-:W-:Y:S02]  /*4a10*/  UIMAD.WIDE.U32 UR8, UR13, UR35, URZ ;  /* 0x000000230d0872a5 */ /* 0x000fe4000f8e00ff */
[----:B------:R-:W-:Y:S02]  /*4a20*/  UP2UR UR12, UPR, URZ, 0x4 ;  /* 0x00000004ff0c7883 */ /* 0x000fe40008000000 */
[----:B------:R-:W-:Y:S02]  /*4a30*/  UISETP.NE.AND UP2, UPT, UR34, 0x1, UPT ;  /* 0x000000012200788c */ /* 0x000fe4000bf45270 */
[----:B------:R-:W-:Y:S02]  /*4a40*/  UIMAD.WIDE.U32 UR10, UR14, UR32, URZ ;  /* 0x000000200e0a72a5 */ /* 0x000fe4000f8e00ff */
[----:B------:R-:W-:Y:S02]  /*4a50*/  USEL UR4, UR30, UR39, !UP2 ;  /* 0x000000271e047287 */ /* 0x000fe4000d000000 */
[----:B------:R-:W-:Y:S02]  /*4a60*/  UISETP.NE.AND UP0, UPT, UR15, 0x1, UPT ;  /* 0x000000010f00788c */ /* 0x000fe4000bf05270 */
[----:B------:R-:W-:Y:S02]  /*4a70*/  UP2UR UR16, UPR, URZ, 0x2 ;  /* 0x00000002ff107883 */ /* 0x000fe40008000000 */
[----:B------:R-:W-:Y:S02]  /*4a80*/  UISETP.NE.AND UP1, UPT, UR42, 0x1, UPT ;  /* 0x000000012a00788c */ /* 0x000fe4000bf25270 */
[----:B-1----:R-:W-:Y:S02]  /*4a90*/  UIMAD.WIDE.U32 UR18, UR4, UR22, URZ ;  /* 0x00000016041272a5 */ /* 0x002fe4000f8e00ff */
[----:B------:R-:W-:Y:S01]  /*4aa0*/  USEL UR7, UR31, UR40, !UP0 ;  /* 0x000000281f077287 */ /* 0x000fe2000c000000 */
[----:B------:R-:W-:Y:S02]  /*4ab0*/  UMOV UR5, UR9 ;  /* 0x0000000900057c82 */ /* 0x000fe40008000000 */
[----:B------:R-:W-:Y:S02]  /*4ac0*/  USHF.R.U32.HI UR6, URZ, UR41, UR5 ;  /* 0x00000029ff067299 */ /* 0x000fe40008011605 */
[----:B------:R-:W-:Y:S02]  /*4ad0*/  UIMAD.WIDE.U32 UR24, UR7, UR22, URZ ;  /* 0x00000016071872a5 */ /* 0x000fe4000f8e00ff */
[----:B------:R-:W-:Y:S02]  /*4ae0*/  USEL UR6, UR13, UR6, !UP2 ;  /* 0x000000060d067287 */ /* 0x000fe4000d000000 */
[----:B------:R-:W-:Y:S01]  /*4af0*/  UISETP.NE.AND UP2, UPT, UR12, URZ, UPT ;  /* 0x000000ff0c00728c */ /* 0x000fe2000bf45270 */
[----:B------:R-:W-:Y:S01]  /*4b00*/  UMOV UR5, UR11 ;  /* 0x0000000b00057c82 */ /* 0x000fe20008000000 */
[----:B------:R-:W-:Y:S02]  /*4b10*/  UIMAD.WIDE.U32 UR10, UR6, UR22, URZ ;  /* 0x00000016060a72a5 */ /* 0x000fe4000f8e00ff */
[----:B------:R-:W-:Y:S03]  /*4b20*/  USHF.R.U32.HI UR8, URZ, UR33, UR5 ;  /* 0x00000021ff087299 */ /* 0x000fe60008011605 */
[----:B------:R-:W-:Y:S02]  /*4b30*/  UMOV UR5, UR19 ;  /* 0x0000001300057c82 */ /* 0x000fe40008000000 */
[----:B------:R-:W-:Y:S03]  /*4b40*/  @UP1 USHF.R.U32.HI UR4, URZ, UR23, UR5 ;  /* 0x00000017ff041299 */ /* 0x000fe60008011605 */
[----:B------:R-:W-:Y:S01]  /*4b50*/  UMOV UR5, UR25 ;  /* 0x0000001900057c82 */ /* 0x000fe20008000000 */
[----:B------:R-:W-:Y:S02]  /*4b60*/  UIMAD UR4, UR42, UR4, URZ ;  /* 0x000000042a0472a4 */ /* 0x000fe4000f8e02ff */
[----:B------:R-:W-:Y:S02]  /*4b70*/  @UP1 USHF.R.U32.HI UR7, URZ, UR23, UR5 ;  /* 0x00000017ff071299 */ /* 0x000fe40008011605 */
[----:B------:R-:W-:Y:S02]  /*4b80*/  USEL UR5, UR14, UR8, !UP0 ;  /* 0x000000080e057287 */ /* 0x000fe4000c000000 */
[----:B------:R-:W-:Y:S02]  /*4b90*/  UIMAD UR8, UR42, UR7, URZ ;  /* 0x000000072a0872a4 */ /* 0x000fe4000f8e02ff */
[----:B------:R-:W-:Y:S03]  /*4ba0*/  UISETP.GE.AND UP0, UPT, UR6, UR4, UPT ;  /* 0x000000040600728c */ /* 0x000fe6000bf06270 */
[----:B------:R-:W-:Y:S01]  /*4bb0*/  UMOV UR4, UR11 ;  /* 0x0000000b00047c82 */ /* 0x000fe20008000000 */
[----:B------:R-:W-:Y:S02]  /*4bc0*/  UISETP.GE.OR UP0, UPT, UR5, UR8, UP0 ;  /* 0x000000080500728c */ /* 0x000fe40008706670 */
[----:B------:R-:W-:Y:S02]  /*4bd0*/  USHF.R.U32.HI UR4, URZ, UR23, UR4 ;  /* 0x00000017ff047299 */ /* 0x000fe40008011604 */
[----:B------:R-:W-:Y:S02]  /*4be0*/  UIMAD.WIDE.U32 UR8, UR5, UR22, URZ ;  /* 0x00000016050872a5 */ /* 0x000fe4000f8e00ff */
[----:B------:R-:W-:Y:S04]  /*4bf0*/  USEL UR10, UR6, UR4, !UP1 ;  /* 0x00000004060a7287 */ /* 0x000fe8000c800000 */
[----:B------:R-:W-:Y:S01]  /*4c00*/  UIADD3 UR11, UPT, UPT, -UR10, URZ, URZ ;  /* 0x000000ff0a0b7290 */ /* 0x000fe2000fffe1ff */
[----:B------:R-:W-:Y:S02]  /*4c10*/  @!UP0 UMOV UR4, UR9 ;  /* 0x0000000900048c82 */ /* 0x000fe40008000000 */
[----:B------:R-:W-:Y:S02]  /*4c20*/  @!UP0 USHF.R.U32.HI UR4, URZ, UR23, UR4 ;  /* 0x00000017ff048299 */ /* 0x000fe40008011604 */
[----:B------:R-:W-:Y:S02]  /*4c30*/  UIMAD UR8, UR42, UR11, UR6 ;  /* 0x0000000b2a0872a4 */ /* 0x000fe4000f8e0206 */
[----:B------:R-:W-:Y:S02]  /*4c40*/  @!UP0 USEL UR4, UR5, UR4, !UP1 ;  /* 0x0000000405048287 */ /* 0x000fe4000c800000 */
[----:B------:R-:W-:Y:S02]  /*4c50*/  UISETP.NE.AND UP1, UPT, UR16, URZ, UPT ;  /* 0x000000ff1000728c */ /* 0x000fe4000bf25270 */
[----:B------:R-:W-:Y:S02]  /*4c60*/  @!UP0 UIMAD UR8, UR7, UR8, UR4 ;  /* 0x00000008070882a4 */ /* 0x000fe4000f8e0204 */
[----:B------:R-:W-:Y:S02]  /*4c70*/  @!UP0 UIADD3 UR9, UPT, UPT, UR10, -UR4, URZ ;  /* 0x800000040a098290 */ /* 0x000fe4000fffe0ff */
[----:B------:R-:W-:Y:S02]  /*4c80*/  UIADD3 UR4, UPT, UPT, -UR5, URZ, URZ ;  /* 0x000000ff05047290 */ /* 0x000fe4000fffe1ff */
[----:B------:R-:W-:Y:S02]  /*4c90*/  UIADD3 UR7, UPT, UPT, -UR6, URZ, URZ ;  /* 0x000000ff06077290 */ /* 0x000fe4000fffe1ff */
[----:B------:R-:W-:Y:S02]  /*4ca0*/  @!UP0 UIMAD UR6, UR9, UR42, UR5 ;  /* 0x0000002a090682a4 */ /* 0x000fe4000f8e0205 */
[----:B------:R-:W-:Y:S02]  /*4cb0*/  UIMAD UR14, UR15, UR4, UR14 ;  /* 0x000000040f0e72a4 */ /* 0x000fe4000f8e020e */
[----:B------:R-:W-:Y:S01]  /*4cc0*/  UIMAD UR13, UR34, UR7, UR13 ;  /* 0x00000007220d72a4 */ /* 0x000fe2000f8e020d */
[----:B------:R-:W-:Y:S02]  /*4cd0*/  @!UP0 UMOV UR5, UR8 ;  /* 0x0000000800058c82 */ /* 0x000fe40008000000 */
[----:B------:R-:W-:Y:S02]  /*4ce0*/  UIMAD UR14, UR5, UR15, UR14 ;  /* 0x0000000f050e72a4 */ /* 0x000fe4000f8e020e */
[----:B------:R-:W-:Y:S11]  /*4cf0*/  UIMAD UR13, UR6, UR34, UR13 ;  /* 0x00000022060d72a4 */ /* 0x000ff6000f8e020d */
[----:B------:R-:W-:Y:S01]  /*4d00*/  @!UPT UIADD3 URZ, UPT, UPT, URZ, URZ, URZ ;  /* 0x000000fffffff290 */ /* 0x000fe2000fffe0ff */
.L_x_90:
[----:B------:R-:W3:Y:S01]  /*4d10*/  @!UP3 LDCU.128 UR8, c[0x0][0xb10] ;  /* 0x00016200ff08b7ac */ /* 0x000ee20008000c00 */
[----:B------:R-:W-:Y:S02]  /*4d20*/  ISETP.NE.U32.AND P0, PT, RZ, UR28, PT ;  /* 0x0000001cff007c0c */ /* 0x000fe4000bf05070 */
[----:B------:R-:W-:Y:S02]  /*4d30*/  SHF.L.U32 R4, R11, 0x1f, RZ ;  /* 0x0000001f0b047819 */ /* 0x000fe400000006ff */
[----:B------:R-:W-:Y:S01]  /*4d40*/  ISETP.NE.AND.EX P0, PT, RZ, UR29, PT, P0 ;  /* 0x0000001dff007c0c */ /* 0x000fe2000bf05300 */
[----:B------:R-:W4:Y:S01]  /*4d50*/  @!UP3 LDCU UR5, c[0x0][0xb0c] ;  /* 0x00016180ff05b7ac */ /* 0x000f220008000800 */
[----:B------:R-:W-:Y:S02]  /*4d60*/  USHF.L.U32 UR19, UR20, 0x6, URZ ;  /* 0x0000000614137899 */ /* 0x000fe400080006ff */
[----:B------:R-:W-:Y:S02]  /*4d70*/  USHF.L.U32 UR18, UR26, 0x7, URZ ;  /* 0x000000071a127899 */ /* 0x000fe400080006ff */
[----:B---3--:R-:W-:Y:S07]  /*4d80*/  UIMAD.WIDE.U32 UR6, UR14, UR8, URZ ;  /* 0x000000080e0672a5 */ /* 0x008fee000f8e00ff */
[----:B------:R-:W-:Y:S01]  /*4d90*/  @!UP3 UMOV UR4, UR7 ;  /* 0x000000070004bc82 */ /* 0x000fe20008000000 */
[----:B----4-:R-:W-:Y:S02]  /*4da0*/  @!UP3 UISETP.NE.AND UP0, UPT, UR5, 0x1, UPT ;  /* 0x000000010500b88c */ /* 0x010fe4000bf05270 */
[----:B------:R-:W-:Y:S02]  /*4db0*/  @!UP3 USHF.R.U32.HI UR4, URZ, UR9, UR4 ;  /* 0x00000009ff04b299 */ /* 0x000fe40008011604 */
[----:B------:R-:W-:Y:S02]  /*4dc0*/  UIMAD.WIDE.U32 UR6, UR13, UR11, URZ ;  /* 0x0000000b0d0672a5 */ /* 0x000fe4000f8e00ff */
[----:B------:R-:W-:Y:S02]  /*4dd0*/  @!UP3 USEL UR8, UR14, UR4, !UP0 ;  /* 0x000000040e08b287 */ /* 0x000fe4000c000000 */
[----:B------:R-:W-:Y:S03]  /*4de0*/  @!UP3 UISETP.NE.AND UP0, UPT, UR10, 0x1, UPT ;  /* 0x000000010a00b88c */ /* 0x000fe6000bf05270 */
[----:B------:R-:W-:Y:S02]  /*4df0*/  @!UP3 UMOV UR6, UR7 ;  /* 0x000000070006bc82 */ /* 0x000fe40008000000 */
[----:B------:R-:W3:Y:S02]  /*4e00*/  @!UP3 LDCU UR4, c[0x0][0xb20] ;  /* 0x00016400ff04b7ac */ /* 0x000ee40008000800 */
[----:B---3--:R-:W-:Y:S04]  /*4e10*/  @!UP3 USHF.R.U32.HI UR6, URZ, UR4, UR6 ;  /* 0x00000004ff06b299 */ /* 0x008fe80008011606 */
[----:B------:R-:W-:Y:S04]  /*4e20*/  @!UP3 USEL UR6, UR13, UR6, !UP0 ;  /* 0x000000060d06b287 */ /* 0x000fe8000c000000 */
[----:B------:R-:W-:Y:S02]  /*4e30*/  @!UP3 UIADD3 UR4, UPT, UPT, -UR8, UR6, URZ ;  /* 0x000000060804b290 */ /* 0x000fe4000fffe1ff */
[----:B------:R-:W-:Y:S02]  /*4e40*/  @!UP3 UIADD3 UR6, UPT, UPT, UR8, -UR6, URZ ;  /* 0x800000060806b290 */ /* 0x000fe4000fffe0ff */
[----:B------:R-:W-:Y:S02]  /*4e50*/  @!UP3 UIMAD UR14, UR4, UR5, UR14 ;  /* 0x00000005040eb2a4 */ /* 0x000fe4000f8e020e */
[----:B------:R-:W-:Y:S01]  /*4e60*/  @!UP3 UIMAD UR13, UR6, UR10, UR13 ;  /* 0x0000000a060db2a4 */ /* 0x000fe2000f8e020d */
[----:B------:R-:W-:Y:S11]  /*4e70*/  BRA.U UP4, `(.L_x_91) ;  /* 0x0000000104107547 */ /* 0x000ff6000b800000 */
[----:B------:R-:W-:Y:S04]  /*4e80*/  MOV R2, UR37 ;  /* 0x0000002500027c02 */ /* 0x000fe80008000f00 */
[----:B------:R-:W-:Y:S04]  /*4e90*/  SHF.L.U32 R2, R2, 0x1f, RZ ;  /* 0x0000001f02027819 */ /* 0x000fe800000006ff */
[----:B------:R-:W3:Y:S02]  /*4ea0*/  SYNCS.PHASECHK.TRANS64.TRYWAIT P1, [UR21+0x138], R2 ;  /* 0x00013802ff0075a7 */ /* 0x000ee40008021115 */
[----:B---3--:R-:W-:Y:S05]  /*4eb0*/  @!P1 BRA `(.L_x_92) ;  /* 0x0000003c008c9947 */ /* 0x008fea0003800000 */
.L_x_91:
[----:B------:R-:W-:Y:S05]  /*4ec0*/  BRA.U !UP6, `(.L_x_93) ;  /* 0x000000010e387547 */ /* 0x000fea000b800000 */
[----:B------:R-:W-:Y:S01]  /*4ed0*/  UPLOP3.LUT UP1, UPT, UPT, UPT, UP5, 0x80, 0x8 ;  /* 0x000000000008789c */ /* 0x000fe20003f2f050 */
[----:B--2---:R-:W-:Y:S01]  /*4ee0*/  HFMA2 R0, -RZ, RZ, 0, 5.9604644775390625e-08 ;  /* 0x00000001ff007431 */ /* 0x004fe200000001ff */
[----:B------:R-:W2:Y:S01]  /*4ef0*/  LDCU.64 UR8, c[0x0][0x358] ;  /* 0x00006b00ff0877ac */ /* 0x000ea20008000a00 */
[----:B------:R-:W-:Y:S03]  /*4f00*/  IMAD.MOV.U32 R74, RZ, RZ, 0x1 ;  /* 0x00000001ff4a7424 */ /* 0x000fe600078e00ff */
[----:B------:R-:W-:Y:S05]  /*4f10*/  PLOP3.LUT P1, PT, PT, PT, UP1, 0x80, 0x8 ;  /* 0x000000000008781c */ /* 0x000fea0003f2f018 */
[----:B------:R-:W3:Y:S01]  /*4f20*/  @UP1 LDCU.64 UR4, c[0x0][0x888] ;  /* 0x00011100ff0417ac */ /* 0x000ee20008000a00 */
[----:B------:R-:W-:Y:S07]  /*4f30*/  @UP1 UIMAD UR6, UR36, UR28, URZ ;  /* 0x0000001c240612a4 */ /* 0x000fee000f8e02ff */
[----:B------:R-:W-:Y:S01]  /*4f40*/  @!P1 PRMT R74, R0, 0x7610, R74 ;  /* 0x00007610004a9816 */ /* 0x000fe2000000004a */
[----:B---3--:R-:W-:Y:S06]  /*4f50*/  @UP1 UIMAD.WIDE UR4, UR6, 0x4, UR4 ;  /* 0x00000004060418a5 */ /* 0x008fec000f8e0204 */
[----:B-----5:R-:W-:Y:S01]  /*4f60*/  IMAD.U32 R40, RZ, RZ, UR4 ;  /* 0x00000004ff287e24 */ /* 0x020fe2000f8e00ff */
[----:B------:R-:W-:Y:S04]  /*4f70*/  MOV R41, UR5 ;  /* 0x0000000500297c02 */ /* 0x000fe80008000f00 */
[----:B------:R-:W3:Y:S01]  /*4f80*/  @!UP1 LDCU UR4, c[0x0][0x880] ;  /* 0x00011000ff0497ac */ /* 0x000ee20008000800 */
[----:B--2---:R4:W5:Y:S02]  /*4f90*/  @P1 LDG.E R40, desc[UR8][R40.64] ;  /* 0x0000000828281981 */ /* 0x004964000c1e1900 */
[----:B---34-:R-:W-:Y:S07]  /*4fa0*/  @!P1 IMAD.U32 R40, RZ, RZ, UR4 ;  /* 0x00000004ff289e24 */ /* 0x018fee000f8e00ff */
.L_x_93:
[----:B-----5:R-:W-:Y:S01]  /*4fb0*/  @!P0 ISETP.EQ.AND P2, PT, R40, RZ, PT ;  /* 0x000000ff2800820c */ /* 0x020fe20003f42270 */
[----:B------:R-:W-:Y:S01]  /*4fc0*/  @!UPT UIADD3 URZ, UPT, UPT, URZ, URZ, URZ ;  /* 0x000000fffffff290 */ /* 0x000fe2000fffe0ff */
[----:B------:R-:W-:Y:S11]  /*4fd0*/  @!P0 BRA `(.L_x_94) ;  /* 0x0000000000148947 */ /* 0x000ff60003800000 */
[----:B------:R-:W-:Y:S02]  /*4fe0*/  LOP3.LUT P0, RZ, R74, 0xff, RZ, 0xc0, !PT ;  /* 0x000000ff4aff7812 */ /* 0x000fe4000780c0ff */
[----:B------:R-:W-:Y:S04]  /*4ff0*/  PLOP3.LUT P2, PT, PT, PT, UP1, 0x80, 0x8 ;  /* 0x000000000008781c */ /* 0x000fe80003f4f018 */
[----:B------:R-:W-:Y:S07]  /*5000*/  PLOP3.LUT P2, PT, P2, PT, PT, 0x8, 0x80 ;  /* 0x000000000080781c */ /* 0x000fee000174e170 */
[----:B------:R-:W-:Y:S11]  /*5010*/  @P0 ISETP.EQ.AND P2, PT, R40, RZ, PT ;  /* 0x000000ff2800020c */ /* 0x000ff60003f42270 */
[----:B------:R-:W-:Y:S02]  /*5020*/  @!UPT UIADD3 URZ, UPT, UPT, URZ, URZ, URZ ;  /* 0x000000fffffff290 */ /* 0x000fe4000fffe0ff */
.L_x_94:
[----:B------:R-:W3:Y:S01]  /*5030*/  SYNCS.PHASECHK.TRANS64.TRYWAIT P0, [UR21+0x120], R4 ;  /* 0x00012004ff0075a7 */ /* 0x000ee20008001115 */
[----:B------:R-:W-:Y:S04]  /*5040*/  ELECT P1, URZ, PT ;  /* 0x0000000000ff782f */ /* 0x000fe80003820000 */
[----:B------:R-:W-:Y:S01]  /*5050*/  PLOP3.LUT P1, PT, P2, P1, PT, 0xf2, 0x2f ;  /* 0x00000000002f781c */ /* 0x000fe20001723e72 */
[----:B------:R-:W-:Y:S01]  /*5060*/  @!UPT UIADD3 URZ, UPT, UPT, URZ, URZ, URZ ;  /* 0x000000fffffff290 */ /* 0x000fe2000fffe0ff */
[----:B---3--:R-:W-:Y:S11]  /*5070*/  @!P0 BRA `(.L_x_95) ;  /* 0x0000003c00348947 */ /* 0x008ff60003800000 */
.L_x_182:
[----:B--2---:R-:W-:Y:S01]  /*5080*/  @!P1 IADD3 R2, P0, PT, R12, 0x580, RZ ;  /* 0x000005800c029810 */ /* 0x004fe20007f1e0ff */
[----:B------:R-:W-:Y:S01]  /*5090*/  VOTEU.ALL UP0, P1 ;  /* 0x0000000000ff7886 */ /* 0x000fe20000800000 */
[----:B------:R-:W-:Y:S01]  /*50a0*/  UMOV UR6, 0x0 ;  /* 0x0000000000067882 */ /* 0x000fe20000000000 */
[----:B------:R-:W-:Y:S01]  /*50b0*/  UMOV UR7, 0x10000000 ;  /* 0x1000000000077882 */ /* 0x000fe20000000000 */
[----:B------:R-:W-:Y:S01]  /*50c0*/  @!P1 R2UR UR5, R2 ;  /* 0x00000000020592ca */ /* 0x000fe200000e0000 */
[----:B------:R-:W-:Y:S01]  /*50d0*/  @!P1 IMAD.X R0, RZ, RZ, R13, P0 ;  /* 0x000000ffff009224 */ /* 0x000fe200000e060d */
[----:B------:R-:W-:Y:S01]  /*50e0*/  @!UP0 UIADD3 UR16, UPT, UPT, UR21, 0x200, URZ ;  /* 0x0000020015108890 */ /* 0x000fe2000fffe0ff */
[----:B------:R-:W-:Y:S01]  /*50f0*/  VIADD R10, R10, 0x1 ;  /* 0x000000010a0a7836 */ /* 0x000fe20000000000 */
[----:B------:R-:W-:Y:S01]  /*5100*/  VOTEU.ALL UP0, P1 ;  /* 0x0000000000ff7886 */ /* 0x000fe20000800000 */
[----:B------:R-:W-:Y:S01]  /*5110*/  UMOV UR20, UR36 ;  /* 0x0000002400147c82 */ /* 0x000fe20008000000 */
[----:B------:R-:W-:Y:S01]  /*5120*/  @!P1 R2UR UR4, R0 ;  /* 0x00000000000492ca */ /* 0x000fe200000e0000 */
[----:B------:R-:W-:Y:S06]  /*5130*/  @!P1 IMAD.MOV.U32 R0, RZ, RZ, 0x1000 ;  /* 0x00001000ff009424 */ /* 0x000fec00078e00ff */
[----:B------:R-:W-:Y:S06]  /*5140*/  IMAD.U32 R6, RZ, RZ, UR5 ;  /* 0x00000005ff067e24 */ /* 0x000fec000f8e00ff */
[----:B------:R-:W-:Y:S01]  /*5150*/  IMAD.U32 R7, RZ, RZ, UR4 ;  /* 0x00000004ff077e24 */ /* 0x000fe2000f8e00ff */
[----:B------:R-:W-:Y:S04]  /*5160*/  @!P1 R2UR UR4, R6 ;  /* 0x00000000060492ca */ /* 0x000fe800000e0000 */
[----:B------:R-:W-:Y:S11]  /*5170*/  @!P1 R2UR UR5, R7 ;  /* 0x00000000070592ca */ /* 0x000ff600000e0000 */
[----:B------:R-:W-:Y:S02]  /*5180*/  @!UPT UIADD3 URZ, UPT, UPT, URZ, URZ, URZ ;  /* 0x000000fffffff290 */ /* 0x000fe4000fffe0ff */
[----:B------:R2:W-:Y:S01]  /*5190*/  @!UP0 UTMALDG.3D [UR16], [UR4], desc[UR6] ;  /* 0x00000610040085b4 */ /* 0x0005e20008011000 */
[----:B------:R3:W-:Y:S01]  /*51a0*/  @!P1 SYNCS.ARRIVE.TRANS64.RED.A0TR RZ, [UR21+0x110], R0 ;  /* 0x00011000ffff99a7 */ /* 0x0007e20008300415 */
[----:B--2---:R-:W-:Y:S09]  /*51b0*/  UPRMT UR4, UR45, 0x654, UR17 ;  /* 0x000006542d047896 */ /* 0x004ff20008000011 */
[----:B------:R-:W-:Y:S01]  /*51c0*/  SYNCS.ARRIVE.TRANS64.RED.A1T0 RZ, [UR4], RZ ;  /* 0x000000ffffff79a7 */ /* 0x000fe20008100404 */
[----:B------:R-:W2:Y:S02]  /*51d0*/  SYNCS.PHASECHK.TRANS64.TRYWAIT P0, [UR21+0x128], R4 ;  /* 0x00012804ff0075a7 */ /* 0x000ea40008001115 */
[----:B--23--:R-:W-:Y:S05]  /*51e0*/  @!P0 BRA `(.L_x_96) ;  /* 0x0000003800f08947 */ /* 0x00cfea0003800000 */
.L_x_184:
[----:B------:R-:W-:Y:S01]  /*51f0*/  @!P1 IADD3 R2, P0, PT, R12, 0x580, RZ ;  /* 0x000005800c029810 */ /* 0x000fe20007f1e0ff */
[----:B------:R-:W-:Y:S01]  /*5200*/  VOTEU.ALL UP0, P1 ;  /* 0x0000000000ff7886 */ /* 0x000fe20000800000 */
[----:B------:R-:W-:Y:S01]  /*5210*/  UMOV UR6, 0x0 ;  /* 0x0000000000067882 */ /* 0x000fe20000000000 */
[----:B------:R-:W-:Y:S01]  /*5220*/  UMOV UR7, 0x10000000 ;  /* 0x1000000000077882 */ /* 0x000fe20000000000 */
[----:B------:R-:W-:Y:S01]  /*5230*/  @!P1 R2UR UR5, R2 ;  /* 0x00000000020592ca */ /* 0x000fe200000e0000 */
[----:B--2---:R-:W-:Y:S01]  /*5240*/  @!P1 IMAD.X R0, RZ, RZ, R13, P0 ;  /* 0x000000ffff009224 */ /* 0x004fe200000e060d */
[----:B------:R-:W-:Y:S01]  /*5250*/  @!UP0 UIADD3 UR10, UPT, UPT, UR18, 0x40, URZ ;  /* 0x00000040120a8890 */ /* 0x000fe2000fffe0ff */
[----:B------:R-:W-:Y:S01]  /*5260*/  R2UR UR16, R76 ;  /* 0x000000004c1072ca */ /* 0x000fe200000e0000 */
[----:B------:R-:W-:Y:S01]  /*5270*/  @!UP0 UIADD3 UR8, UPT, UPT, UR21, 0x1200, URZ ;  /* 0x0000120015088890 */ /* 0x000fe2000fffe0ff */
[----:B------:R-:W-:Y:S01]  /*5280*/  ISETP.NE.AND P0, PT, R10, 0x2, PT ;  /* 0x000000020a00780c */ /* 0x000fe20003f05270 */
[----:B------:R-:W-:Y:S01]  /*5290*/  @!UP0 UIADD3 UR9, UPT, UPT, UR21, 0x118, URZ ;  /* 0x0000011815098890 */ /* 0x000fe2000fffe0ff */
[----:B------:R-:W-:Y:S01]  /*52a0*/  @!P1 R2UR UR4, R0 ;  /* 0x00000000000492ca */ /* 0x000fe200000e0000 */
[----:B------:R-:W-:Y:S01]  /*52b0*/  VOTEU.ALL UP0, P1 ;  /* 0x0000000000ff7886 */ /* 0x000fe20000800000 */
[----:B------:R-:W-:Y:S01]  /*52c0*/  UMOV UR11, UR19 ;  /* 0x00000013000b7c82 */ /* 0x000fe20008000000 */
[----:B------:R-:W-:Y:S01]  /*52d0*/  UMOV UR12, UR36 ;  /* 0x00000024000c7c82 */ /* 0x000fe20008000000 */
[----:B------:R-:W-:Y:S01]  /*52e0*/  SEL R0, RZ, 0x1, P0 ;  /* 0x00000001ff007807 */ /* 0x000fe20000000000 */
[----:B------:R-:W-:Y:S01]  /*52f0*/  UIADD3 UR26, UPT, UPT, UR13, UR63, URZ ;  /* 0x0000003f0d1a7290 */ /* 0x000fe2000fffe0ff */
[----:B------:R-:W-:Y:S01]  /*5300*/  IMAD.U32 R4, RZ, RZ, UR5 ;  /* 0x00000005ff047e24 */ /* 0x000fe2000f8e00ff */
[----:B------:R-:W-:Y:S01]  /*5310*/  LOP3.LUT R11, R11, 0x1, RZ, 0x3c, !PT ;  /* 0x000000010b0b7812 */ /* 0x000fe200078e3cff */
[----:B------:R-:W-:Y:S01]  /*5320*/  UMOV UR36, UR27 ;  /* 0x0000001b00247c82 */ /* 0x000fe20008000000 */
[----:B------:R-:W-:Y:S01]  /*5330*/  LOP3.LUT R9, R9, R0, RZ, 0x3c, !PT ;  /* 0x0000000009097212 */ /* 0x000fe200078e3cff */
[----:B------:R-:W-:Y:S01]  /*5340*/  UIADD3 UR20, UPT, UPT, UR14, UR16, URZ ;  /* 0x000000100e147290 */ /* 0x000fe2000fffe0ff */
[----:B------:R-:W-:Y:S01]  /*5350*/  SEL R10, R10, RZ, P0 ;  /* 0x000000ff0a0a7207 */ /* 0x000fe20000000000 */
[----:B------:R-:W-:Y:S01]  /*5360*/  UPLOP3.LUT UP4, UPT, UPT, UPT, UPT, 0x80, 0x8 ;  /* 0x000000000008789c */ /* 0x000fe20003f8f070 */
[----:B------:R-:W-:Y:S01]  /*5370*/  IMAD.U32 R5, RZ, RZ, UR4 ;  /* 0x00000004ff057e24 */ /* 0x000fe2000f8e00ff */
[----:B------:R-:W-:Y:S04]  /*5380*/  @!P1 R2UR UR4, R4 ;  /* 0x00000000040492ca */ /* 0x000fe800000e0000 */
[----:B------:R-:W-:Y:S11]  /*5390*/  @!P1 R2UR UR5, R5 ;  /* 0x00000000050592ca */ /* 0x000ff600000e0000 */
[----:B------:R-:W-:Y:S02]  /*53a0*/  @!UPT UIADD3 URZ, UPT, UPT, URZ, URZ, URZ ;  /* 0x000000fffffff290 */ /* 0x000fe4000fffe0ff */
[----:B------:R2:W-:Y:S01]  /*53b0*/  @!UP0 UTMALDG.3D [UR8], [UR4], desc[UR6] ;  /* 0x00000608040085b4 */ /* 0x0005e20008011000 */
[----:B------:R2:W-:Y:S01]  /*53c0*/  @!P1 SYNCS.ARRIVE.TRANS64.RED.A0TR RZ, [UR21+0x118], R3 ;  /* 0x00011803ffff99a7 */ /* 0x0005e20008300415 */
[----:B------:R-:W-:Y:S01]  /*53d0*/  SYNCS.ARRIVE.TRANS64.RED.A1T0 RZ, [UR38], RZ ;  /* 0x000000ffffff79a7 */ /* 0x000fe20008100426 */
[----:B------:R-:W-:Y:S05]  /*53e0*/  BRA.U UP2, `(.L_x_97) ;  /* 0xfffffff5020c7547 */ /* 0x000fea000b83ffff */
[----:B------:R-:W-:-:S04]  /*53f0*/  SHF.L.U32 R2, R11, 0x1f, RZ ;  /* 0x0000001f0b027819 */ /* 0x000fc800000006ff */
[----:B------:R-:W3:Y:S02]  /*5400*/  SYNCS.PHASECHK.TRANS64.TRYWAIT P0, [UR21+0x120], R2 ;  /* 0x00012002ff0075a7 */ /* 0x000ee40008001115 */
[----:B---3--:R-:W-:Y:S05]  /*5410*/  @!P0 BRA `(.L_x_98) ;  /* 0x00000038007c8947 */ /* 0x008fea0003800000 */
.L_x_186:
[----:B---3--:R-:W-:-:S07]  /*5420*/  MOV R0, UR21 ;  /* 0x0000001500007c02 */ /* 0x008fce0008000f00 */
.L_x_99:
[----:B---3--:R-:W-:-:S04]  /*5430*/  SHF.L.U32 R2, R11, 0x1f, RZ ;  /* 0x0000001f0b027819 */ /* 0x008fc800000006ff */
[----:B------:R3:W4:Y:S03]  /*5440*/  SYNCS.PHASECHK.TRANS64.TRYWAIT P0, [R0+URZ+0x128], R2 ;  /* 0x00012802000075a7 */ /* 0x00072600080011ff */
[----:B----4-:R-:W-:Y:S05]  /*5450*/  @!P0 NANOSLEEP.SYNCS 0x989680 ;  /* 0x009896800000895d */ /* 0x010fea0003900000 */
[----:B------:R-:W4:Y:S02]  /*5460*/  @!P0 SYNCS.PHASECHK.TRANS64 P0, [R0+URZ+0x128], R2 ;  /* 0x00012802000085a7 */ /* 0x000f2400080010ff */
[----:B-12-4-:R-:W-:Y:S05]  /*5470*/  @P0 EXIT ;  /* 0x000000000000094d */ /* 0x016fea0003800000 */
[----:B------:R-:W-:Y:S05]  /*5480*/  BRA `(.L_x_99) ;  /* 0xfffffffc00e87947 */ /* 0x000fea000383ffff */
.L_x_88:
[----:B------:R-:W-:-:S06]  /*5490*/  UISETP.GE.AND UP0, UPT, UR18, 0x4, UPT ;  /* 0x000000041200788c */ /* 0x000fcc000bf06270 */
[----:B------:R-:W-:-:S13]  /*54a0*/  PLOP3.LUT P0, PT, PT, PT, UP0, 0x80, 0x8 ;  /* 0x000000000008781c */ /* 0x000fda0003f0f008 */
[----:B-1----:R-:W-:Y:S05]  /*54b0*/  @!P0 EXIT ;  /* 0x000000000000894d */ /* 0x002fea0003800000 */
[----:B------:R-:W-:Y:S01]  /*54c0*/  BAR.SYNC.DEFER_BLOCKING 0x6, 0xa0 ;  /* 0x0182800000007b1d */ /* 0x000fe20000010000 */
[C---:B------:R-:W-:Y:S01]  /*54d0*/  IMAD.SHL.U32 R7, R84.reuse, 0x40, RZ ;  /* 0x0000004054077824 */ /* 0x040fe200078e00ff */
[C---:B------:R-:W-:Y:S01]  /*54e0*/  LOP3.LUT R86, R84.reuse, 0x60, RZ, 0xc0, !PT ;  /* 0x0000006054567812 */ /* 0x040fe200078ec0ff */
[C---:B------:R-:W-:Y:S01]  /*54f0*/  IMAD.SHL.U32 R4, R84.reuse, 0x20, RZ ;  /* 0x0000002054047824 */ /* 0x040fe200078e00ff */
[----:B------:R-:W-:Y:S01]  /*5500*/  CS2R R82, SRZ ;  /* 0x0000000000527805 */ /* 0x000fe2000001ff00 */
[C---:B------:R-:W-:Y:S01]  /*5510*/  IMAD.SHL.U32 R5, R84.reuse, 0x8, RZ ;  /* 0x0000000854057824 */ /* 0x040fe200078e00ff */
[----:B------:R-:W-:Y:S02]  /*5520*/  UMOV UR44, 0x400 ;  /* 0x00000400002c7882 */ /* 0x000fe40000000000 */
[----:B------:R-:W1:Y:S01]  /*5530*/  LDC.64 R72, c[0x0][0x8b0] ;  /* 0x00022c00ff487b82 */ /* 0x000e620000000a00 */
[----:B------:R-:W-:Y:S01]  /*5540*/  ULEA UR44, UR45, UR44, 0x18 ;  /* 0x0000002c2d2c7291 */ /* 0x000fe2000f8ec0ff */
[----:B------:R-:W-:Y:S01]  /*5550*/  LOP3.LUT R6, R7, 0x180, RZ, 0xc0, !PT ;  /* 0x0000018007067812 */ /* 0x000fe200078ec0ff */
[----:B------:R-:W-:Y:S01]  /*5560*/  IMAD.U32 R37, R84, 0x10000, RZ ;  /* 0x0001000054257824 */ /* 0x000fe200078e00ff */
[----:B------:R-:W-:Y:S01]  /*5570*/  LOP3.LUT R4, R4, 0xc00, RZ, 0xc0, !PT ;  /* 0x00000c0004047812 */ /* 0x000fe200078ec0ff */
[----:B------:R-:W-:Y:S01]  /*5580*/  UIADD3 UR4, UPT, UPT, UR44, 0x2200, URZ ;  /* 0x000022002c047890 */ /* 0x000fe2000fffe0ff */
[----:B------:R-:W-:Y:S01]  /*5590*/  LOP3.LUT R5, R6, 0x30, R5, 0xf8, !PT ;  /* 0x0000003006057812 */ /* 0x000fe200078ef805 */
[----:B------:R-:W-:Y:S01]  /*55a0*/  IMAD.SHL.U32 R6, R84, 0x2, RZ ;  /* 0x0000000254067824 */ /* 0x000fe200078e00ff */
[----:B------:R-:W2:Y:S01]  /*55b0*/  LDC.64 R70, c[0x0][0x8a8] ;  /* 0x00022a00ff467b82 */ /* 0x000ea20000000a00 */
[----:B------:R-:W-:Y:S01]  /*55c0*/  LOP3.LUT R4, R4, 0x40, R7, 0xf8, !PT ;  /* 0x0000004004047812 */ /* 0x000fe200078ef807 */
[----:B------:R-:W-:Y:S01]  /*55d0*/  IMAD.MOV.U32 R36, RZ, RZ, RZ ;  /* 0x000000ffff247224 */ /* 0x000fe200078e00ff */
[----:B------:R-:W-:Y:S01]  /*55e0*/  LOP3.LUT R37, R37, 0x600000, RZ, 0xc0, !PT ;  /* 0x0060000025257812 */ /* 0x000fe200078ec0ff */
[----:B------:R-:W-:Y:S01]  /*55f0*/  IMAD.MOV.U32 R78, RZ, RZ, RZ ;  /* 0x000000ffff4e7224 */ /* 0x000fe200078e00ff */
[----:B------:R-:W-:-:S02]  /*5600*/  LOP3.LUT R84, R84, 0x2, RZ, 0xc0, !PT ;  /* 0x0000000254547812 */ /* 0x000fc400078ec0ff */
[----:B------:R-:W-:Y:S02]  /*5610*/  CS2R R80, SRZ ;  /* 0x0000000000507805 */ /* 0x000fe4000001ff00 */
[----:B------:R-:W-:Y:S01]  /*5620*/  LOP3.LUT R5, R5, 0x20, R6, 0x78, !PT ;  /* 0x0000002005057812 */ /* 0x000fe200078e7806 */
[----:B------:R-:W-:Y:S01]  /*5630*/  IMAD.U32 R85, RZ, RZ, UR4 ;  /* 0x00000004ff557e24 */ /* 0x000fe2000f8e00ff */
[----:B------:R-:W3:Y:S01]  /*5640*/  LDS R0, [UR44+0x1f0] ;  /* 0x0001f02cff007984 */ /* 0x000ee20008000800 */
[----:B------:R-:W-:Y:S01]  /*5650*/  LOP3.LUT R4, R4, 0x200, R7, 0xf8, !PT ;  /* 0x0000020004047812 */ /* 0x000fe200078ef807 */
[----:B------:R-:W-:Y:S01]  /*5660*/  IMAD.MOV R79, RZ, RZ, -R84 ;  /* 0x000000ffff4f7224 */ /* 0x000fe200078e0a54 */
[----:B------:R-:W4:Y:S02]  /*5670*/  LDCU UR58, c[0x0][0x370] ;  /* 0x00006e00ff3a77ac */ /* 0x000f240008000800 */
[----:B------:R-:W-:Y:S01]  /*5680*/  LOP3.LUT R69, R4, R5, RZ, 0xfc, !PT ;  /* 0x0000000504457212 */ /* 0x000fe200078efcff */
[----:B------:R-:W1:Y:S01]  /*5690*/  LDCU UR43, c[0x0][0xb0c] ;  /* 0x00016180ff2b77ac */ /* 0x000e620008000800 */
[----:B------:R-:W1:Y:S01]  /*56a0*/  LDCU UR39, c[0x0][0xb30] ;  /* 0x00016600ff2777ac */ /* 0x000e620008000800 */
[----:B------:R-:W1:Y:S01]  /*56b0*/  LDCU.64 UR56, c[0x0][0x888] ;  /* 0x00011100ff3877ac */ /* 0x000e620008000a00 */
[----:B------:R-:W1:Y:S01]  /*56c0*/  LDCU.64 UR40, c[0x0][0xb28] ;  /* 0x00016500ff2877ac */ /* 0x000e620008000a00 */
[----:B------:R-:W1:Y:S01]  /*56d0*/  LDCU.64 UR60, c[0x0][0x890] ;  /* 0x00011200ff3c77ac */ /* 0x000e620008000a00 */
[----:B------:R-:W1:Y:S01]  /*56e0*/  LDCU.128 UR52, c[0x0][0xb10] ;  /* 0x00016200ff3477ac */ /* 0x000e620008000c00 */
[----:B------:R-:W1:Y:S01]  /*56f0*/  LDCU UR47, c[0x0][0x374] ;  /* 0x00006e80ff2f77ac */ /* 0x000e620008000800 */
[----:B------:R-:W-:Y:S01]  /*5700*/  UIADD3 UR62, UPT, UPT, UR44, 0x200, URZ ;  /* 0x000002002c3e7890 */ /* 0x000fe2000fffe0ff */
[----:B-1234-:R-:W-:-:S11]  /*5710*/  IMAD.IADD R37, R0, 0x1, R37 ;  /* 0x0000000100257824 */ /* 0x01efd600078e0225 */
.L_x_125:
[----:B------:R-:W-:Y:S02]  /*5720*/  LEA R3, R78, UR44, 0x3 ;  /* 0x0000002c4e037c11 */ /* 0x000fe4000f8e18ff */
[----:B------:R-:W-:Y:S02]  /*5730*/  SHF.L.U32 R0, R82, 0x1f, RZ ;  /* 0x0000001f52007819 */ /* 0x000fe400000006ff */
[----:B-1----:R-:W-:Y:S02]  /*5740*/  LEA R4, R78, UR44, 0x4 ;  /* 0x0000002c4e047c11 */ /* 0x002fe4000f8e20ff */
[----:B------:R-:W1:Y:S02]  /*5750*/  SYNCS.PHASECHK.TRANS64.TRYWAIT P0, [R3+URZ+0x140], R0 ;  /* 0x00014000030075a7 */ /* 0x000e6400080011ff */
[----:B-1----:R-:W-:Y:S05]  /*5760*/  @!P0 BRA `(.L_x_100) ;  /* 0x0000003400c08947 */ /* 0x002fea0003800000 */
.L_x_187:
        /* <DEDUP_REMOVED lines=8> */
[----:B--2---:R-:W-:Y:S11]  /*57f0*/  LOP3.LUT P0, RZ, R6, 0x1, RZ, 0xc0, !PT ;  /* 0x0000000106ff7812 */ /* 0x004ff6000780c0ff */
[----:B------:R-:W-:Y:S02]  /*5800*/  @!UPT UIADD3 URZ, UPT, UPT, URZ, URZ, URZ ;  /* 0x000000fffffff290 */ /* 0x000fe4000fffe0ff */
[----:B---3--:R-:W-:Y:S01]  /*5810*/  VOTEU.ANY UP1, P0 ;  /* 0x0000000000ff7886 */ /* 0x008fe20000020100 */
[----:B------:R-:W-:Y:S01]  /*5820*/  PLOP3.LUT P0, PT, PT, PT, UP1, 0x80, 0x8 ;  /* 0x000000000008781c */ /* 0x000fe20003f0f018 */
[----:B------:R-:W-:Y:S11]  /*5830*/  UP2UR UR46, UPR, URZ, 0x2 ;  /* 0x00000002ff2e7883 */ /* 0x000ff60008000000 */
[----:B------:R-:W-:Y:S01]  /*5840*/  @!UPT UIADD3 URZ, UPT, UPT, URZ, URZ, URZ ;  /* 0x000000fffffff290 */ /* 0x000fe2000fffe0ff */
[----:B-1----:R-:W-:Y:S02]  /*5850*/  @P0 SHF.R.U32.HI R0, RZ, 0x10, R5 ;  /* 0x00000010ff000819 */ /* 0x002fe40000011605 */
        /* <DEDUP_REMOVED lines=12> */
[----:B------:R-:W2:Y:S01]  /*5920*/  LDCU UR12, c[0x0][0xb20] ;  /* 0x00016400ff0c77ac */ /* 0x000ea20008000800 */
[----:B------:R-:W-:Y:S02]  /*5930*/  UIMAD.WIDE.U32 UR4, UR47, UR55, URZ ;  /* 0x000000372f0472a5 */ /* 0x000fe4000f8e00ff */
[----:B------:R-:W-:Y:S02]  /*5940*/  UIMAD.WIDE.U32 UR6, UR58, UR52, URZ ;  /* 0x000000343a0672a5 */ /* 0x000fe4000f8e00ff */
[----:B------:R-:W-:Y:S02]  /*5950*/  UISETP.NE.AND UP0, UPT, UR54, 0x1, UPT ;  /* 0x000000013600788c */ /* 0x000fe4000bf05270 */
[----:B------:R-:W-:Y:S02]  /*5960*/  UIMAD.WIDE.U32 UR8, UR37, UR55, URZ ;  /* 0x00000037250872a5 */ /* 0x000fe4000f8e00ff */
[----:B------:R-:W-:Y:S02]  /*5970*/  UIMAD.WIDE.U32 UR10, UR38, UR52, URZ ;  /* 0x00000034260a72a5 */ /* 0x000fe4000f8e00ff */
[----:B------:R-:W-:Y:S02]  /*5980*/  UISETP.NE.AND UP1, UPT, UR43, 0x1, UPT ;  /* 0x000000012b00788c */ /* 0x000fe4000bf25270 */
[----:B------:R-:W-:Y:S01]  /*5990*/  UISETP.NE.AND UP2, UPT, UR42, 0x1, UPT ;  /* 0x000000012a00788c */ /* 0x000fe2000bf45270 */
[----:B------:R-:W-:Y:S02]  /*59a0*/  UMOV UR4, UR5 ;  /* 0x0000000500047c82 */ /* 0x000fe40008000000 */
[----:B--2---:R-:W-:Y:S03]  /*59b0*/  USHF.R.U32.HI UR5, URZ, UR12, UR4 ;  /* 0x0000000cff057299 */ /* 0x004fe60008011604 */
[----:B------:R-:W-:Y:S02]  /*59c0*/  UMOV UR4, UR7 ;  /* 0x0000000700047c82 */ /* 0x000fe40008000000 */
[----:B------:R-:W-:Y:S02]  /*59d0*/  USHF.R.U32.HI UR7, URZ, UR53, UR4 ;  /* 0x00000035ff077299 */ /* 0x000fe40008011604 */
[----:B------:R-:W-:Y:S02]  /*59e0*/  USEL UR4, UR47, UR5, !UP0 ;  /* 0x000000052f047287 */ /* 0x000fe4000c000000 */
[----:B------:R-:W-:Y:S01]  /*59f0*/  USEL UR7, UR58, UR7, !UP1 ;  /* 0x000000073a077287 */ /* 0x000fe2000c800000 */
[----:B------:R-:W-:Y:S01]  /*5a00*/  UMOV UR5, UR9 ;  /* 0x0000000900057c82 */ /* 0x000fe20008000000 */
[----:B------:R-:W-:Y:S02]  /*5a10*/  UIMAD.WIDE.U32 UR8, UR4, UR40, URZ ;  /* 0x00000028040872a5 */ /* 0x000fe4000f8e00ff */
[----:B------:R-:W-:Y:S03]  /*5a20*/  USHF.R.U32.HI UR6, URZ, UR12, UR5 ;  /* 0x0000000cff067299 */ /* 0x000fe60008011605 */
[----:B------:R-:W-:Y:S01]  /*5a30*/  UMOV UR5, UR11 ;  /* 0x0000000b00057c82 */ /* 0x000fe20008000000 */
[----:B------:R-:W-:Y:S02]  /*5a40*/  UIMAD.WIDE.U32 UR10, UR7, UR40, URZ ;  /* 0x00000028070a72a5 */ /* 0x000fe4000f8e00ff */
[----:B------:R-:W-:Y:S02]  /*5a50*/  USHF.R.U32.HI UR12, URZ, UR53, UR5 ;  /* 0x00000035ff0c7299 */ /* 0x000fe40008011605 */
[----:B------:R-:W-:Y:S01]  /*5a60*/  USEL UR6, UR37, UR6, !UP0 ;  /* 0x0000000625067287 */ /* 0x000fe2000c000000 */
[----:B------:R-:W-:Y:S02]  /*5a70*/  UMOV UR5, UR9 ;  /* 0x0000000900057c82 */ /* 0x000fe40008000000 */
[----:B------:R-:W-:Y:S01]  /*5a80*/  UMOV UR10, UR11 ;  /* 0x0000000b000a7c82 */ /* 0x000fe20008000000 */
[----:B------:R-:W-:Y:S02]  /*5a90*/  @UP2 USHF.R.U32.HI UR4, URZ, UR41, UR5 ;  /* 0x00000029ff042299 */ /* 0x000fe40008011605 */
[----:B------:R-:W-:Y:S02]  /*5aa0*/  @UP2 USHF.R.U32.HI UR7, URZ, UR41, UR10 ;  /* 0x00000029ff072299 */ /* 0x000fe4000801160a */
[----:B------:R-:W-:Y:S02]  /*5ab0*/  UIMAD UR4, UR42, UR4, URZ ;  /* 0x000000042a0472a4 */ /* 0x000fe4000f8e02ff */
[----:B------:R-:W-:Y:S02]  /*5ac0*/  UIMAD.WIDE.U32 UR10, UR6, UR40, URZ ;  /* 0x00000028060a72a5 */ /* 0x000fe4000f8e00ff */
[----:B------:R-:W-:Y:S02]  /*5ad0*/  USEL UR5, UR38, UR12, !UP1 ;  /* 0x0000000c26057287 */ /* 0x000fe4000c800000 */
[----:B------:R-:W-:Y:S02]  /*5ae0*/  UIMAD UR8, UR42, UR7, URZ ;  /* 0x000000072a0872a4 */ /* 0x000fe4000f8e02ff */
[----:B------:R-:W-:Y:S03]  /*5af0*/  UISETP.GE.AND UP0, UPT, UR6, UR4, UPT ;  /* 0x000000040600728c */ /* 0x000fe6000bf06270 */
[----:B------:R-:W-:Y:S01]  /*5b00*/  UMOV UR4, UR11 ;  /* 0x0000000b00047c82 */ /* 0x000fe20008000000 */
[----:B------:R-:W-:Y:S02]  /*5b10*/  UISETP.GE.OR UP0, UPT, UR5, UR8, UP0 ;  /* 0x000000080500728c */ /* 0x000fe40008706670 */
[----:B------:R-:W-:Y:S02]  /*5b20*/  USHF.R.U32.HI UR4, URZ, UR41, UR4 ;  /* 0x00000029ff047299 */ /* 0x000fe40008011604 */
[----:B------:R-:W-:Y:S02]  /*5b30*/  UIMAD.WIDE.U32 UR8, UR5, UR40, URZ ;  /* 0x00000028050872a5 */ /* 0x000fe4000f8e00ff */
[----:B------:R-:W-:Y:S02]  /*5b40*/  USEL UR11, UR6, UR4, !UP2 ;  /* 0x00000004060b7287 */ /* 0x000fe4000d000000 */
[----:B------:R-:W-:Y:S02]  /*5b50*/  UIADD3 UR8, UPT, UPT, -UR5, URZ, URZ ;  /* 0x000000ff05087290 */ /* 0x000fe4000fffe1ff */
[----:B------:R-:W-:Y:S01]  /*5b60*/  UIADD3 UR10, UPT, UPT, -UR11, URZ, URZ ;  /* 0x000000ff0b0a7290 */ /* 0x000fe2000fffe1ff */
[----:B------:R-:W-:Y:S01]  /*5b70*/  @!UP0 UMOV UR4, UR9 ;  /* 0x0000000900048c82 */ /* 0x000fe20008000000 */
[----:B------:R-:W-:Y:S02]  /*5b80*/  UIADD3 UR9, UPT, UPT, -UR6, URZ, URZ ;  /* 0x000000ff06097290 */ /* 0x000fe4000fffe1ff */
[----:B------:R-:W-:Y:S02]  /*5b90*/  @!UP0 USHF.R.U32.HI UR4, URZ, UR41, UR4 ;  /* 0x00000029ff048299 */ /* 0x000fe40008011604 */
[----:B------:R-:W-:Y:S02]  /*5ba0*/  UIMAD UR10, UR42, UR10, UR6 ;  /* 0x0000000a2a0a72a4 */ /* 0x000fe4000f8e0206 */
[----:B------:R-:W-:Y:S04]  /*5bb0*/  @!UP0 USEL UR4, UR5, UR4, !UP2 ;  /* 0x0000000405048287 */ /* 0x000fe8000d000000 */
[----:B------:R-:W-:Y:S02]  /*5bc0*/  @!UP0 UIMAD UR10, UR7, UR10, UR4 ;  /* 0x0000000a070a82a4 */ /* 0x000fe4000f8e0204 */
[----:B------:R-:W-:Y:S02]  /*5bd0*/  @!UP0 UIADD3 UR11, UPT, UPT, UR11, -UR4, URZ ;  /* 0x800000040b0b8290 */ /* 0x000fe4000fffe0ff */
[----:B------:R-:W-:Y:S02]  /*5be0*/  UIMAD UR7, UR43, UR8, UR38 ;  /* 0x000000082b0772a4 */ /* 0x000fe4000f8e0226 */
[----:B------:R-:W-:Y:S02]  /*5bf0*/  @!UP0 UIMAD UR6, UR11, UR42, UR5 ;  /* 0x0000002a0b0682a4 */ /* 0x000fe4000f8e0205 */
[----:B------:R-:W-:Y:S01]  /*5c00*/  UIMAD UR4, UR54, UR9, UR37 ;  /* 0x00000009360472a4 */ /* 0x000fe2000f8e0225 */
[----:B------:R-:W-:Y:S02]  /*5c10*/  @!UP0 UMOV UR5, UR10 ;  /* 0x0000000a00058c82 */ /* 0x000fe40008000000 */
[----:B------:R-:W-:Y:S02]  /*5c20*/  UIMAD UR38, UR5, UR43, UR7 ;  /* 0x0000002b052672a4 */ /* 0x000fe4000f8e0207 */
[----:B------:R-:W-:Y:S11]  /*5c30*/  UIMAD UR37, UR6, UR54, UR4 ;  /* 0x00000036062572a4 */ /* 0x000ff6000f8e0204 */
[----:B------:R-:W-:Y:S01]  /*5c40*/  @!UPT UIADD3 URZ, UPT, UPT, URZ, URZ, URZ ;  /* 0x000000fffffff290 */ /* 0x000fe2000fffe0ff */
.L_x_101:
[----:B------:R-:W-:Y:S01]  /*5c50*/  UISETP.NE.AND UP0, UPT, UR39, 0x1, UPT ;  /* 0x000000012700788c */ /* 0x000fe2000bf05270 */
[----:B------:R-:W-:Y:S01]  /*5c60*/  IADD3 R78, PT, PT, R78, 0x1, RZ ;  /* 0x000000014e4e7810 */ /* 0x000fe20007ffe0ff */
[----:B------:R-:W-:Y:S02]  /*5c70*/  USHF.L.U32 UR50, UR20, 0x6, URZ ;  /* 0x0000000614327899 */ /* 0x000fe400080006ff */
[----:B------:R-:W-:Y:S07]  /*5c80*/  USHF.L.U32 UR49, UR26, 0x7, URZ ;  /* 0x000000071a317899 */ /* 0x000fee00080006ff */
[----:B------:R-:W2:Y:S01]  /*5c90*/  @!UP0 LDCU.128 UR12, c[0x0][0xb10] ;  /* 0x00016200ff0c87ac */ /* 0x000ea20008000c00 */
[----:B------:R-:W3:Y:S01]  /*5ca0*/  @!UP0 LDCU UR5, c[0x0][0xb0c] ;  /* 0x00016180ff0587ac */ /* 0x000ee20008000800 */
[----:B------:R-:W4:Y:S01]  /*5cb0*/  @!UP0 LDCU UR10, c[0x0][0xb20] ;  /* 0x00016400ff0a87ac */ /* 0x000f220008000800 */
[----:B--2---:R-:W-:Y:S02]  /*5cc0*/  UIMAD.WIDE.U32 UR8, UR38, UR12, URZ ;  /* 0x0000000c260872a5 */ /* 0x004fe4000f8e00ff */
[----:B------:R-:W-:Y:S02]  /*5cd0*/  UIMAD.WIDE.U32 UR6, UR37, UR15, URZ ;  /* 0x0000000f250672a5 */ /* 0x000fe4000f8e00ff */
[----:B------:R-:W-:Y:S03]  /*5ce0*/  @!UP0 UISETP.NE.AND UP1, UPT, UR14, 0x1, UPT ;  /* 0x000000010e00888c */ /* 0x000fe6000bf25270 */
[----:B------:R-:W-:Y:S01]  /*5cf0*/  @!UP0 UMOV UR4, UR9 ;  /* 0x0000000900048c82 */ /* 0x000fe20008000000 */
[----:B---3--:R-:W-:Y:S02]  /*5d00*/  @!UP0 UISETP.NE.AND UP2, UPT, UR5, 0x1, UPT ;  /* 0x000000010500888c */ /* 0x008fe4000bf45270 */
[----:B------:R-:W-:Y:S01]  /*5d10*/  @!UP0 USHF.R.U32.HI UR4, URZ, UR13, UR4 ;  /* 0x0000000dff048299 */ /* 0x000fe20008011604 */
[----:B------:R-:W-:Y:S02]  /*5d20*/  @!UP0 UMOV UR6, UR7 ;  /* 0x0000000700068c82 */ /* 0x000fe40008000000 */
[----:B----4-:R-:W-:Y:S02]  /*5d30*/  @!UP0 USHF.R.U32.HI UR6, URZ, UR10, UR6 ;  /* 0x0000000aff068299 */ /* 0x010fe40008011606 */
[----:B------:R-:W-:Y:S02]  /*5d40*/  @!UP0 USEL UR7, UR38, UR4, !UP2 ;  /* 0x0000000426078287 */ /* 0x000fe4000d000000 */
[----:B------:R-:W-:Y:S04]  /*5d50*/  @!UP0 USEL UR6, UR37, UR6, !UP1 ;  /* 0x0000000625068287 */ /* 0x000fe8000c800000 */
[----:B------:R-:W-:Y:S02]  /*5d60*/  @!UP0 UIADD3 UR4, UPT, UPT, -UR7, UR6, URZ ;  /* 0x0000000607048290 */ /* 0x000fe4000fffe1ff */
[----:B------:R-:W-:Y:S02]  /*5d70*/  @!UP0 UIADD3 UR6, UPT, UPT, UR7, -UR6, URZ ;  /* 0x8000000607068290 */ /* 0x000fe4000fffe0ff */
[----:B------:R-:W-:Y:S02]  /*5d80*/  @!UP0 UIMAD UR38, UR4, UR5, UR38 ;  /* 0x00000005042682a4 */ /* 0x000fe4000f8e0226 */
[----:B------:R-:W-:Y:S02]  /*5d90*/  @!UP0 UIMAD UR37, UR6, UR14, UR37 ;  /* 0x0000000e062582a4 */ /* 0x000fe4000f8e0225 */
[----:B------:R-:W-:Y:S09]  /*5da0*/  ULOP3.LUT UP0, URZ, UR62, 0x1b0, URZ, 0xc0, !UPT ;  /* 0x000001b03eff7892 */ /* 0x000ff2000f80c0ff */
[----:B------:R-:W-:Y:S05]  /*5db0*/  BRA.U !UP0, `(.L_x_102) ;  /* 0x0000000108407547 */ /* 0x000fea000b800000 */
[----:B------:R-:W2:Y:S01]  /*5dc0*/  LDCU.64 UR8, c[0x4][0x80] ;  /* 0x01001000ff0877ac */ /* 0x000ea20008000a00 */
[----:B------:R-:W-:Y:S01]  /*5dd0*/  MOV R3, 0x0 ;  /* 0x0000000000037802 */ /* 0x000fe20000000f00 */
[----:B------:R-:W-:Y:S02]  /*5de0*/  HFMA2 R12, -RZ, RZ, 0, 5.9604644775390625e-08 ;  /* 0x00000001ff0c7431 */ /* 0x000fe400000001ff */
[----:B------:R-:W-:Y:S02]  /*5df0*/  IMAD.MOV.U32 R8, RZ, RZ, 0x70 ;  /* 0x00000070ff087424 */ /* 0x000fe400078e00ff */
[----:B------:R-:W-:Y:S01]  /*5e00*/  IMAD.MOV.U32 R13, RZ, RZ, RZ ;  /* 0x000000ffff0d7224 */ /* 0x000fe200078e00ff */
[----:B------:R-:W3:Y:S01]  /*5e10*/  LDCU.64 UR6, c[0x4][0x88] ;  /* 0x01001100ff0677ac */ /* 0x000ee20008000a00 */
[----:B------:R-:W4:Y:S01]  /*5e20*/  LDC.64 R2, c[0x4][R3] ;  /* 0x0100000003027b82 */ /* 0x000f220000000a00 */
[----:B------:R-:W1:Y:S01]  /*5e30*/  LDCU.64 UR4, c[0x4][0x8] ;  /* 0x01000100ff0477ac */ /* 0x000e620008000a00 */
[----:B--2---:R-:W-:Y:S01]  /*5e40*/  MOV R5, UR9 ;  /* 0x0000000900057c02 */ /* 0x004fe20008000f00 */
[----:B------:R-:W-:Y:S01]  /*5e50*/  IMAD.U32 R4, RZ, RZ, UR8 ;  /* 0x00000008ff047e24 */ /* 0x000fe2000f8e00ff */
[----:B---3--:R-:W-:Y:S01]  /*5e60*/  MOV R7, UR7 ;  /* 0x0000000700077c02 */ /* 0x008fe20008000f00 */
[----:B------:R-:W-:Y:S01]  /*5e70*/  IMAD.U32 R6, RZ, RZ, UR6 ;  /* 0x00000006ff067e24 */ /* 0x000fe2000f8e00ff */
[----:B-1----:R-:W-:Y:S01]  /*5e80*/  MOV R11, UR5 ;  /* 0x00000005000b7c02 */ /* 0x002fe20008000f00 */
[----:B------:R-:W-:Y:S02]  /*5e90*/  IMAD.U32 R10, RZ, RZ, UR4 ;  /* 0x00000004ff0a7e24 */ /* 0x000fe4000f8e00ff */
[----:B------:R-:W-:Y:S07]  /*5ea0*/  LEPC R20, `(.L_x_102) ;  /* 0x000000001014794e */ /* 0x000fee0000000000 */
[----:B----45:R-:W-:Y:S05]  /*5eb0*/  CALL.ABS.NOINC R2 ;  /* 0x0000000002007343 */ /* 0x030fea0003c00000 */
.L_x_102:
[----:B------:R-:W-:Y:S01]  /*5ec0*/  LOP3.LUT P0, RZ, R85, 0x1b0, RZ, 0xc0, !PT ;  /* 0x000001b055ff7812 */ /* 0x000fe2000780c0ff */
[----:B------:R-:W-:Y:S11]  /*5ed0*/  BSSY.RECONVERGENT B6, `(.L_x_103) ;  /* 0x0000013000067945 */ /* 0x000ff60003800200 */
[----:B------:R-:W-:Y:S01]  /*5ee0*/  @!UPT UIADD3 URZ, UPT, UPT, URZ, URZ, URZ ;  /* 0x000000fffffff290 */ /* 0x000fe2000fffe0ff */
[----:B------:R-:W-:Y:S05]  /*5ef0*/  @!P0 BRA `(.L_x_104) ;  /* 0x0000000000408947 */ /* 0x000fea0003800000 */
        /* <DEDUP_REMOVED lines=16> */
.L_x_104:
[----:B------:R-:W-:Y:S05]  /*6000*/  BSYNC.RECONVERGENT B6 ;  /* 0x0000000000067941 */ /* 0x000fea0003800200 */
.L_x_103:
[----:B------:R-:W-:Y:S01]  /*6010*/  R2UR UR4, R77 ;  /* 0x000000004d0472ca */ /* 0x000fe200000e0000 */
[----:B------:R-:W-:Y:S01]  /*6020*/  UISETP.NE.U32.AND UP0, UPT, UR60, URZ, UPT ;  /* 0x000000ff3c00728c */ /* 0x000fe2000bf05070 */
[----:B------:R-:W-:Y:S02]  /*6030*/  ISETP.NE.U32.AND P4, PT, R72, RZ, PT ;  /* 0x000000ff4800720c */ /* 0x000fe40003f85070 */
[----:B------:R-:W-:Y:S01]  /*6040*/  ISETP.NE.U32.AND P2, PT, RZ, UR56, PT ;  /* 0x00000038ff007c0c */ /* 0x000fe2000bf45070 */
[----:B------:R-:W-:Y:S01]  /*6050*/  UISETP.NE.AND.EX UP1, UPT, UR61, URZ, UPT, UP0 ;  /* 0x000000ff3d00728c */ /* 0x000fe2000bf25300 */
[----:B------:R-:W-:Y:S01]  /*6060*/  ISETP.NE.AND.EX P4, PT, R73, RZ, PT, P4 ;  /* 0x000000ff4900720c */ /* 0x000fe20003f85340 */
[----:B------:R-:W-:Y:S01]  /*6070*/  UPLOP3.LUT UP0, UPT, UPT, UPT, UPT, 0x40, 0x4 ;  /* 0x000000000004789c */ /* 0x000fe20003f0e870 */
[----:B------:R-:W-:Y:S05]  /*6080*/  ISETP.NE.AND.EX P2, PT, RZ, UR57, PT, P2 ;  /* 0x00000039ff007c0c */ /* 0x000fea000bf45320 */
[----:B------:R-:W-:Y:S06]  /*6090*/  UISETP.NE.AND UP2, UPT, UR4, URZ, UPT ;  /* 0x000000ff0400728c */ /* 0x000fec000bf45270 */
[----:B------:R-:W-:Y:S05]  /*60a0*/  PLOP3.LUT P1, PT, PT, PT, UP2, 0x80, 0x8 ;  /* 0x000000000008781c */ /* 0x000fea0003f2f028 */
[----:B------:R-:W-:Y:S06]  /*60b0*/  @UP2 UPLOP3.LUT UP0, UPT, UPT, UPT, UP1, 0x80, 0x8 ;  /* 0x000000000008289c */ /* 0x000fec0003f0f010 */
[----:B------:R-:W-:Y:S01]  /*60c0*/  PLOP3.LUT P0, PT, PT, PT, UP0, 0x80, 0x8 ;  /* 0x000000000008781c */ /* 0x000fe20003f0f008 */
[----:B------:R-:W-:Y:S01]  /*60d0*/  @!UPT UIADD3 URZ, UPT, UPT, URZ, URZ, URZ ;  /* 0x000000fffffff290 */ /* 0x000fe2000fffe0ff */
[----:B------:R-:W-:Y:S11]  /*60e0*/  BRA.U !UP1, `(.L_x_105) ;  /* 0x00000001093c7547 */ /* 0x000ff6000b800000 */
[----:B------:R-:W-:Y:S01]  /*60f0*/  UISETP.NE.U32.AND UP0, UPT, UR56, URZ, UPT ;  /* 0x000000ff3800728c */ /* 0x000fe2000bf05070 */
[----:B-1----:R-:W-:Y:S01]  /*6100*/  HFMA2 R0, -RZ, RZ, 0, 5.9604644775390625e-08 ;  /* 0x00000001ff007431 */ /* 0x002fe200000001ff */
[----:B------:R-:W1:Y:S01]  /*6110*/  LDCU.64 UR8, c[0x0][0x358] ;  /* 0x00006b00ff0877ac */ /* 0x000e620008000a00 */
[----:B------:R-:W-:Y:S01]  /*6120*/  IMAD.MOV.U32 R74, RZ, RZ, 0x1 ;  /* 0x00000001ff4a7424 */ /* 0x000fe200078e00ff */
[----:B------:R-:W-:Y:S06]  /*6130*/  UISETP.NE.AND.EX UP0, UPT, UR57, URZ, UPT, UP0 ;  /* 0x000000ff3900728c */ /* 0x000fec000bf05300 */
[----:B------:R-:W-:Y:S05]  /*6140*/  PLOP3.LUT P3, PT, PT, PT, UP0, 0x80, 0x8 ;  /* 0x000000000008781c */ /* 0x000fea0003f6f008 */
[----:B------:R-:W2:Y:S01]  /*6150*/  @UP0 LDCU.64 UR4, c[0x0][0x888] ;  /* 0x00011100ff0407ac */ /* 0x000ea20008000a00 */
[----:B------:R-:W-:Y:S07]  /*6160*/  @UP0 UIMAD UR6, UR36, UR60, URZ ;  /* 0x0000003c240602a4 */ /* 0x000fee000f8e02ff */
[----:B------:R-:W-:Y:S01]  /*6170*/  @!P3 PRMT R74, R0, 0x7610, R74 ;  /* 0x00007610004ab816 */ /* 0x000fe2000000004a */
[----:B--2---:R-:W-:Y:S06]  /*6180*/  @UP0 UIMAD.WIDE UR4, UR6, 0x4, UR4 ;  /* 0x00000004060408a5 */ /* 0x004fec000f8e0204 */
[----:B-----5:R-:W-:Y:S01]  /*6190*/  IMAD.U32 R40, RZ, RZ, UR4 ;  /* 0x00000004ff287e24 */ /* 0x020fe2000f8e00ff */
[----:B------:R-:W-:Y:S04]  /*61a0*/  MOV R41, UR5 ;  /* 0x0000000500297c02 */ /* 0x000fe80008000f00 */
[----:B------:R-:W2:Y:S01]  /*61b0*/  @!UP0 LDCU UR4, c[0x0][0x880] ;  /* 0x00011000ff0487ac */ /* 0x000ea20008000800 */
[----:B-1----:R3:W5:Y:S02]  /*61c0*/  @P3 LDG.E R40, desc[UR8][R40.64] ;  /* 0x0000000828283981 */ /* 0x002764000c1e1900 */
[----:B--23--:R-:W-:Y:S02]  /*61d0*/  @!P3 IMAD.U32 R40, RZ, RZ, UR4 ;  /* 0x00000004ff28be24 */ /* 0x00cfe4000f8e00ff */
.L_x_105:
[----:B------:R-:W-:Y:S05]  /*61e0*/  @!P4 BRA `(.L_x_106) ;  /* 0x000000000024c947 */ /* 0x000fea0003800000 */
[----:B------:R-:W-:Y:S01]  /*61f0*/  ISETP.NE.U32.AND P3, PT, R70, RZ, PT ;  /* 0x000000ff4600720c */ /* 0x000fe20003f65070 */
[----:B------:R-:W2:Y:S03]  /*6200*/  LDCU.64 UR4, c[0x0][0x358] ;  /* 0x00006b00ff0477ac */ /* 0x000ea60008000a00 */
[----:B------:R-:W-:Y:S11]  /*6210*/  ISETP.NE.AND.EX P3, PT, R71, RZ, PT, P3 ;  /* 0x000000ff4700720c */ /* 0x000ff60003f65330 */
[----:B------:R-:W-:Y:S02]  /*6220*/  @!UPT UIADD3 URZ, UPT, UPT, URZ, URZ, URZ ;  /* 0x000000fffffff290 */ /* 0x000fe4000fffe0ff */
[----:B------:R-:W3:Y:S01]  /*6230*/  @P3 LDC.64 R2, c[0x0][0x8a8] ;  /* 0x00022a00ff023b82 */ /* 0x000ee20000000a00 */
[----:B-1----:R-:W-:Y:S04]  /*6240*/  @P3 IMAD R0, R72, UR36, RZ ;  /* 0x0000002448003c24 */ /* 0x002fe8000f8e02ff */
[----:B---3--:R-:W-:Y:S05]  /*6250*/  @P3 IMAD.WIDE R2, R0, 0x4, R2 ;  /* 0x0000000400023825 */ /* 0x008fea00078e0202 */
[----:B--2--5:R2:W5:Y:S02]  /*6260*/  @P3 LDG.E R38, desc[UR4][R2.64] ;  /* 0x0000000402263981 */ /* 0x024564000c1e1900 */
[----:B--2---:R-:W3:Y:S02]  /*6270*/  @!P3 LDC R38, c[0x0][0x8a0] ;  /* 0x00022800ff26bb82 */ /* 0x004ee40000000800 */
.L_x_106:
[----:B-----5:R-:W-:Y:S01]  /*6280*/  ISETP.NE.AND P4, PT, R40, RZ, PT ;  /* 0x000000ff2800720c */ /* 0x020fe20003f85270 */
[----:B------:R-:W-:Y:S01]  /*6290*/  BSSY B1, `(.L_x_107) ;  /* 0x0000042000017945 */ /* 0x000fe20003800000 */
[----:B------:R-:W-:Y:S01]  /*62a0*/  SEL R6, RZ, 0xffffffff, P2 ;  /* 0xffffffffff067807 */ /* 0x000fe20001000000 */
[----:B------:R-:W-:Y:S01]  /*62b0*/  IMAD.MOV.U32 R56, RZ, RZ, 0x1 ;  /* 0x00000001ff387424 */ /* 0x000fe200078e00ff */
[----:B------:R-:W-:Y:S02]  /*62c0*/  LOP3.LUT P3, RZ, R74, 0xff, RZ, 0xc0, !PT ;  /* 0x000000ff4aff7812 */ /* 0x000fe4000786c0ff */
[----:B------:R-:W-:Y:S02]  /*62d0*/  CS2R R46, SRZ ;  /* 0x00000000002e7805 */ /* 0x000fe4000001ff00 */
[----:B-1----:R-:W-:Y:S02]  /*62e0*/  @P1 SEL R0, RZ, 0xffffffff, P4 ;  /* 0xffffffffff001807 */ /* 0x002fe40002000000 */
[----:B------:R-:W-:Y:S02]  /*62f0*/  CS2R R44, SRZ ;  /* 0x00000000002c7805 */ /* 0x000fe4000001ff00 */
[----:B------:R-:W-:Y:S02]  /*6300*/  LEA R3, R81, UR44, 0x3 ;  /* 0x0000002c51037c11 */ /* 0x000fe4000f8e18ff */
[----:B------:R-:W-:Y:S02]  /*6310*/  CS2R R50, SRZ ;  /* 0x0000000000327805 */ /* 0x000fe4000001ff00 */
[----:B------:R-:W-:Y:S02]  /*6320*/  @P0 SEL R0, R6, R0, !P3 ;  /* 0x0000000006000207 */ /* 0x000fe40005800000 */
[----:B------:R-:W-:Y:S02]  /*6330*/  CS2R R48, SRZ ;  /* 0x0000000000307805 */ /* 0x000fe4000001ff00 */
[----:B------:R-:W-:Y:S02]  /*6340*/  LEA R43, R36, UR44, 0x3 ;  /* 0x0000002c242b7c11 */ /* 0x000fe4000f8e18ff */
[----:B------:R-:W-:Y:S02]  /*6350*/  @P1 LOP3.LUT R0, R0, 0x1, RZ, 0xc0, !PT ;  /* 0x0000000100001812 */ /* 0x000fe400078ec0ff */
[----:B------:R-:W-:Y:S02]  /*6360*/  SHF.L.U32 R4, R83, 0x1f, RZ ;  /* 0x0000001f53047819 */ /* 0x000fe400000006ff */
[----:B------:R-:W-:Y:S02]  /*6370*/  ISETP.NE.U32.OR P6, PT, R0, 0x1, !P1 ;  /* 0x000000010000780c */ /* 0x000fe40004fc5470 */
[----:B------:R-:W-:Y:S02]  /*6380*/  PLOP3.LUT P2, PT, PT, PT, UP1, 0x80, 0x8 ;  /* 0x000000000008781c */ /* 0x000fe40003f4f018 */
[----:B------:R-:W-:Y:S02]  /*6390*/  LEA.HI R39, R36, R36, RZ, 0x1 ;  /* 0x0000002424277211 */ /* 0x000fe400078f08ff */
[----:B------:R-:W-:Y:S02]  /*63a0*/  SEL R5, RZ, 0xffffffff, P4 ;  /* 0xffffffffff057807 */ /* 0x000fe40002000000 */
[----:B------:R-:W-:Y:S05]  /*63b0*/  P2R R2, PR, RZ, 0x40 ;  /* 0x00000040ff027803 */ /* 0x000fea0000000000 */
[----:B------:R-:W-:Y:S02]  /*63c0*/  @P6 SHF.L.U32 R0, R80, 0x1f, RZ ;  /* 0x0000001f50006819 */ /* 0x000fe400000006ff */
[----:B------:R-:W-:Y:S02]  /*63d0*/  @P2 SEL R5, R6, R5, !P3 ;  /* 0x0000000506052207 */ /* 0x000fe40005800000 */
[----:B------:R1:W2:Y:S02]  /*63e0*/  @P6 SYNCS.PHASECHK.TRANS64.TRYWAIT P1, [R3+URZ+0x110], R0 ;  /* 0x00011000030065a7 */ /* 0x0002a400080211ff */
[----:B------:R-:W-:Y:S04]  /*63f0*/  LOP3.LUT R5, R5, 0x1, RZ, 0xc0, !PT ;  /* 0x0000000105057812 */ /* 0x000fe800078ec0ff */
[----:B------:R-:W-:Y:S04]  /*6400*/  ISETP.NE.U32.AND P5, PT, R5, 0x1, PT ;  /* 0x000000010500780c */ /* 0x000fe80003fa5070 */
[----:B------:R-:W-:Y:S01]  /*6410*/  P2R R57, PR, RZ, 0x20 ;  /* 0x00000020ff397803 */ /* 0x000fe20000000000 */
[----:B------:R4:W3:Y:S01]  /*6420*/  SYNCS.PHASECHK.TRANS64.TRYWAIT P0, [R43+URZ+0x160], R4 ;  /* 0x000160042b0075a7 */ /* 0x0008e200080011ff */
[C---:B-1----:R-:W-:Y:S01]  /*6430*/  IMAD.SHL.U32 R0, R39.reuse, 0x40, RZ ;  /* 0x0000004027007824 */ /* 0x042fe200078e00ff */
[----:B------:R-:W-:Y:S04]  /*6440*/  LOP3.LUT R39, R39, 0xffe, RZ, 0xc0, !PT ;  /* 0x00000ffe27277812 */ /* 0x000fe800078ec0ff */
[----:B------:R-:W-:Y:S01]  /*6450*/  LOP3.LUT R0, R0, 0xffffff80, RZ, 0xc0, !PT ;  /* 0xffffff8000007812 */ /* 0x000fe200078ec0ff */
[----:B------:R-:W-:Y:S04]  /*6460*/  IMAD.IADD R39, R36, 0x1, -R39 ;  /* 0x0000000124277824 */ /* 0x000fe800078e0a27 */
[----:B------:R-:W-:Y:S04]  /*6470*/  IMAD.IADD R0, R37, 0x1, R0 ;  /* 0x0000000125007824 */ /* 0x000fe800078e0200 */
[----:B------:R-:W-:Y:S01]  /*6480*/  IMAD R39, R39, 0x100000, R0 ;  /* 0x0010000027277824 */ /* 0x000fe200078e0200 */
[----:B--2---:R-:W-:Y:S01]  /*6490*/  @P6 SEL R56, RZ, 0x1, !P1 ;  /* 0x00000001ff386807 */ /* 0x004fe20004800000 */
[----:B----4-:R-:W-:Y:S06]  /*64a0*/  @!P6 BRA `(.L_x_108) ;  /* 0x000000000080e947 */ /* 0x010fec0003800000 */
[----:B------:R-:W-:Y:S01]  /*64b0*/  @P5 IMAD R6, R81, 0x1000, R69 ;  /* 0x0000100051065824 */ /* 0x000fe200078e0245 */
[----:B------:R-:W-:Y:S01]  /*64c0*/  ISETP.NE.AND P1, PT, R56, RZ, PT ;  /* 0x000000ff3800720c */ /* 0x000fe20003f25270 */
[----:B------:R-:W-:Y:S01]  /*64d0*/  BSSY B0, `(.L_x_109) ;  /* 0x000000b000007945 */ /* 0x000fe20003800000 */
[----:B------:R-:W-:Y:S01]  /*64e0*/  CS2R R50, SRZ ;  /* 0x0000000000327805 */ /* 0x000fe2000001ff00 */
[----:B------:R-:W-:Y:S01]  /*64f0*/  @P5 VIADD R5, R6, UR44 ;  /* 0x0000002c06055c36 */ /* 0x000fe20008000000 */
[----:B------:R-:W-:Y:S02]  /*6500*/  CS2R R48, SRZ ;  /* 0x0000000000307805 */ /* 0x000fe4000001ff00 */
[----:B------:R-:W-:Y:S02]  /*6510*/  CS2R R46, SRZ ;  /* 0x00000000002e7805 */ /* 0x000fe4000001ff00 */
[----:B------:R-:W-:Y:S01]  /*6520*/  CS2R R44, SRZ ;  /* 0x00000000002c7805 */ /* 0x000fe2000001ff00 */
[----:B------:R-:W-:Y:S04]  /*6530*/  @P5 IMAD R5, R84, -0x10, R5 ;  /* 0xfffffff054055824 */ /* 0x000fe800078e0205 */
[----:B------:R-:W-:Y:S05]  /*6540*/  @P1 BRA `(.L_x_110) ;  /* 0x00000000000c1947 */ /* 0x000fea0003800000 */
[----:B------:R-:W-:Y:S04]  /*6550*/  SHF.L.U32 R0, R80, 0x1f, RZ ;  /* 0x0000001f50007819 */ /* 0x000fe800000006ff */
[----:B------:R-:W1:Y:S02]  /*6560*/  SYNCS.PHASECHK.TRANS64.TRYWAIT P1, [R3+URZ+0x110], R0 ;  /* 0x00011000030075a7 */ /* 0x000e6400080211ff */
[----:B-1----:R-:W-:Y:S05]  /*6570*/  @!P1 BRA `(.L_x_111) ;  /* 0x0000002800509947 */ /* 0x002fea0003800000 */
.L_x_110:
[----:B------:R-:W-:Y:S05]  /*6580*/  BSYNC B0 ;  /* 0x0000000000007941 */ /* 0x000fea0003800000 */
.L_x_109:
[----:B------:R-:W-:Y:S01]  /*6590*/  ISETP.NE.AND P1, PT, R57, RZ, PT ;  /* 0x000000ff3900720c */ /* 0x000fe20003f25270 */
[----:B-1----:R-:W-:Y:S02]  /*65a0*/  VIADD R3, R3, 0x120 ;  /* 0x0000012003037836 */ /* 0x002fe40000000000 */
[----:B------:R-:W-:Y:S02]  /*65b0*/  IMAD.U32 R0, RZ, RZ, UR45 ;  /* 0x0000002dff007e24 */ /* 0x000fe4000f8e00ff */
[----:B------:R-:W-:Y:S03]  /*65c0*/  VIADD R81, R81, 0x1 ;  /* 0x0000000151517836 */ /* 0x000fe60000000000 */
[----:B------:R-:W-:Y:S05]  /*65d0*/  PRMT R0, R0, 0x654, R3 ;  /* 0x0000065400007816 */ /* 0x000fea0000000003 */
[----:B------:R1:W2:Y:S04]  /*65e0*/  @P1 LDS.128 R48, [R6+UR44+0x200] ;  /* 0x0002002c06301984 */ /* 0x0002a80008000c00 */
[----:B------:R1:W4:Y:S01]  /*65f0*/  @P1 LDS.128 R44, [R5+0x210] ;  /* 0x00021000052c1984 */ /* 0x0003220000000c00 */
[C---:B------:R-:W-:Y:S01]  /*6600*/  ISETP.NE.AND P1, PT, R81.reuse, 0x2, PT ;  /* 0x000000025100780c */ /* 0x040fe20003f25270 */
[----:B------:R-:W-:Y:S01]  /*6610*/  @!PT LDS RZ, [RZ] ;  /* 0x00000000fffff984 */ /* 0x000fe20000000800 */
[----:B------:R-:W-:Y:S01]  /*6620*/  @!PT LDS RZ, [RZ] ;  /* 0x00000000fffff984 */ /* 0x000fe20000000800 */
[----:B------:R-:W-:Y:S01]  /*6630*/  @!PT LDS RZ, [RZ] ;  /* 0x00000000fffff984 */ /* 0x000fe20000000800 */
[----:B------:R-:W-:Y:S01]  /*6640*/  @!PT LDS RZ, [RZ] ;  /* 0x00000000fffff984 */ /* 0x000fe20000000800 */
[----:B------:R5:W-:Y:S06]  /*6650*/  MEMBAR.ALL.CTA ;  /* 0x0000000000007992 */ /* 0x000bec0000008000 */
[----:B-----5:R-:W5:Y:S01]  /*6660*/  FENCE.VIEW.ASYNC.S ;  /* 0x00000000000073c6 */ /* 0x020f620000000000 */
[----:B------:R-:W-:Y:S01]  /*6670*/  SEL R81, R81, RZ, P1 ;  /* 0x000000ff51517207 */ /* 0x000fe20000800000 */
[----:B-----5:R5:W-:Y:S02]  /*6680*/  SYNCS.ARRIVE.TRANS64.RED.A1T0 RZ, [R0+URZ], RZ ;  /* 0x000000ff00ff79a7 */ /* 0x020be400081004ff */
[----:B-----5:R-:W-:Y:S04]  /*6690*/  SEL R0, RZ, 0x1, P1 ;  /* 0x00000001ff007807 */ /* 0x020fe80000800000 */
[----:B-12---:R-:W-:Y:S02]  /*66a0*/  LOP3.LUT R80, R80, R0, RZ, 0x3c, !PT ;  /* 0x0000000050507212 */ /* 0x006fe400078e3cff */
.L_x_108:
[----:B------:R-:W-:Y:S05]  /*66b0*/  BSYNC B1 ;  /* 0x0000000000017941 */ /* 0x000fea0003800000 */
.L_x_107:
[----:B------:R-:W-:Y:S04]  /*66c0*/  SHF.R.U32.HI R0, RZ, 0x15, R39 ;  /* 0x00000015ff007819 */ /* 0x000fe80000011627 */
[----:B------:R-:W-:Y:S01]  /*66d0*/  LOP3.LUT P1, RZ, R0, 0x3, R75, 0x48, !PT ;  /* 0x0000000300ff7812 */ /* 0x000fe2000782484b */
[----:B------:R-:W-:Y:S01]  /*66e0*/  @!UPT UIADD3 URZ, UPT, UPT, URZ, URZ, URZ ;  /* 0x000000fffffff290 */ /* 0x000fe2000fffe0ff */
[----:B---3--:R-:W-:Y:S11]  /*66f0*/  @P0 BRA `(.L_x_112) ;  /* 0x0000000000080947 */ /* 0x008ff60003800000 */
[----:B------:R-:W1:Y:S02]  /*6700*/  SYNCS.PHASECHK.TRANS64.TRYWAIT P0, [R43+URZ+0x160], R4 ;  /* 0x000160042b0075a7 */ /* 0x000e6400080011ff */
[----:B-1----:R-:W-:Y:S05]  /*6710*/  @!P0 BRA `(.L_x_113) ;  /* 0x0000002400fc8947 */ /* 0x002fea0003800000 */
.L_x_112:
        /* <DEDUP_REMOVED lines=8> */
[----:B------:R-:W5:Y:S01]  /*67a0*/  LDCU.64 UR4, c[0x4][0x10] ;  /* 0x01000200ff0477ac */ /* 0x000f620008000a00 */
[----:B--2---:R-:W-:Y:S01]  /*67b0*/  MOV R5, UR9 ;  /* 0x0000000900057c02 */ /* 0x004fe20008000f00 */
[----:B-1----:R-:W-:Y:S01]  /*67c0*/  IMAD.U32 R4, RZ, RZ, UR8 ;  /* 0x00000008ff047e24 */ /* 0x002fe2000f8e00ff */
[----:B---3--:R-:W-:Y:S01]  /*67d0*/  MOV R7, UR7 ;  /* 0x0000000700077c02 */ /* 0x008fe20008000f00 */
[----:B------:R-:W-:Y:S01]  /*67e0*/  IMAD.U32 R6, RZ, RZ, UR6 ;  /* 0x00000006ff067e24 */ /* 0x000fe2000f8e00ff */
[----:B-----5:R-:W-:Y:S01]  /*67f0*/  MOV R11, UR5 ;  /* 0x00000005000b7c02 */ /* 0x020fe20008000f00 */
[----:B------:R-:W-:Y:S02]  /*6800*/  IMAD.U32 R10, RZ, RZ, UR4 ;  /* 0x00000004ff0a7e24 */ /* 0x000fe4000f8e00ff */
[----:B------:R-:W-:Y:S07]  /*6810*/  LEPC R20, `(.L_x_114) ;  /* 0x000000001014794e */ /* 0x000fee0000000000 */
[----:B----4-:R-:W-:Y:S05]  /*6820*/  CALL.ABS.NOINC R14 ;  /* 0x000000000e007343 */ /* 0x010fea0003c00000 */
.L_x_114:
[----:B------:R-:W-:Y:S05]  /*6830*/  WARPSYNC.ALL ;  /* 0x0000000000007948 */ /* 0x000fea0003800000 */
[----:B------:R-:W-:Y:S01]  /*6840*/  R2UR UR4, R39 ;  /* 0x00000000270472ca */ /* 0x000fe200000e0000 */
[----:B------:R-:W-:Y:S01]  /*6850*/  BSSY.RECONVERGENT B0, `(.L_x_115) ;  /* 0x00000a0000007945 */ /* 0x000fe20003800200 */
[----:B------:R-:W-:Y:S02]  /*6860*/  ISETP.NE.AND P6, PT, R2, RZ, PT ;  /* 0x000000ff0200720c */ /* 0x000fe40003fc5270 */
[C---:B------:R-:W-:Y:S02]  /*6870*/  SHF.L.U32 R2, R48.reuse, 0x10, RZ ;  /* 0x0000001030027819 */ /* 0x040fe400000006ff */
[C---:B------:R-:W-:Y:S02]  /*6880*/  PRMT R3, R48.reuse, 0x8880, RZ ;  /* 0x0000888030037816 */ /* 0x040fe400000000ff */
[----:B------:R-:W-:Y:S02]  /*6890*/  SHF.L.U32 R41, R48, 0x8, RZ ;  /* 0x0000000830297819 */ /* 0x000fe400000006ff */
[----:B------:R-:W-:Y:S02]  /*68a0*/  SHF.L.U32 R42, R49, 0x10, RZ ;  /* 0x00000010312a7819 */ /* 0x000fe400000006ff */
[----:B------:R-:W-:Y:S01]  /*68b0*/  ISETP.NE.AND P0, PT, R86, RZ, PT ;  /* 0x000000ff5600720c */ /* 0x000fe20003f05270 */
[----:B-1----:R-:W-:Y:S01]  /*68c0*/  LDTM.16dp32bit_t0_t15.x32 R4, tmem[UR4] ;  /* 0x00000004000479ee */ /* 0x002fe20008a80000 */
[----:B------:R-:W1:Y:S01]  /*68d0*/  LDTM.16dp32bit_t16_t31.x32 R4, tmem[UR4+0x20] ;  /* 0x00002004000479ee */ /* 0x000e620008aa0000 */
[----:B------:R-:W-:Y:S01]  /*68e0*/  SHF.R.S32.HI R42, RZ, 0x18, R42 ;  /* 0x00000018ff2a7819 */ /* 0x000fe2000001142a */
[C---:B-1----:R-:W-:Y:S01]  /*68f0*/  IMAD R0, R38.reuse, R4, RZ ;  /* 0x0000000426007224 */ /* 0x042fe200078e02ff */
[----:B------:R-:W-:Y:S01]  /*6900*/  SHF.R.S32.HI R4, RZ, 0x18, R2 ;  /* 0x00000018ff047819 */ /* 0x000fe20000011402 */
[C---:B------:R-:W-:Y:S01]  /*6910*/  IMAD R2, R38.reuse, R5, RZ ;  /* 0x0000000526027224 */ /* 0x040fe200078e02ff */
[----:B------:R-:W-:Y:S01]  /*6920*/  SHF.R.S32.HI R5, RZ, 0x18, R41 ;  /* 0x00000018ff057819 */ /* 0x000fe20000011429 */
[----:B------:R-:W-:Y:S01]  /*6930*/  IMAD R0, R3, R40, R0 ;  /* 0x0000002803007224 */ /* 0x000fe200078e0200 */
[----:B------:R-:W-:Y:S01]  /*6940*/  PRMT R41, R49, 0x8880, RZ ;  /* 0x0000888031297816 */ /* 0x000fe200000000ff */
[----:B------:R-:W-:Y:S02]  /*6950*/  IMAD R3, R38, R6, RZ ;  /* 0x0000000626037224 */ /* 0x000fe400078e02ff */
[-C--:B------:R-:W-:Y:S01]  /*6960*/  IMAD R2, R4, R40.reuse, R2 ;  /* 0x0000002804027224 */ /* 0x080fe200078e0202 */
[----:B------:R-:W-:Y:S01]  /*6970*/  SHF.R.S32.HI R4, RZ, 0x18, R48 ;  /* 0x00000018ff047819 */ /* 0x000fe20000011430 */
[----:B------:R-:W-:Y:S02]  /*6980*/  IMAD R7, R38, R7, RZ ;  /* 0x0000000726077224 */ /* 0x000fe400078e02ff */
[-C--:B------:R-:W-:Y:S02]  /*6990*/  IMAD R3, R5, R40.reuse, R3 ;  /* 0x0000002805037224 */ /* 0x080fe400078e0203 */
[----:B------:R-:W-:Y:S02]  /*69a0*/  IMAD R7, R4, R40, R7 ;  /* 0x0000002804077224 */ /* 0x000fe400078e0207 */
[C---:B------:R-:W-:Y:S02]  /*69b0*/  IMAD R6, R38.reuse, R11, RZ ;  /* 0x0000000b26067224 */ /* 0x040fe400078e02ff */
[C---:B------:R-:W-:Y:S01]  /*69c0*/  IMAD R11, R38.reuse, R16, RZ ;  /* 0x00000010260b7224 */ /* 0x040fe200078e02ff */
[----:B------:R-:W-:Y:S01]  /*69d0*/  I2IP.S8.S32.SAT R52, R7, R3, RZ ;  /* 0x0000000307347239 */ /* 0x000fe200000014ff */
[C---:B------:R-:W-:Y:S02]  /*69e0*/  IMAD R16, R38.reuse, R21, RZ ;  /* 0x0000001526107224 */ /* 0x040fe400078e02ff */
[----:B------:R-:W-:Y:S01]  /*69f0*/  IMAD R21, R38, R26, RZ ;  /* 0x0000001a26157224 */ /* 0x000fe200078e02ff */
[----:B------:R-:W-:Y:S01]  /*6a00*/  I2IP.S8.S32.SAT R52, R2, R0, R52 ;  /* 0x0000000002347239 */ /* 0x000fe20000001434 */
[C---:B------:R-:W-:Y:S01]  /*6a10*/  IMAD R26, R38.reuse, R31, RZ ;  /* 0x0000001f261a7224 */ /* 0x040fe200078e02ff */
[----:B------:R-:W-:Y:S01]  /*6a20*/  SHF.R.S32.HI R2, RZ, 0x18, R49 ;  /* 0x00000018ff027819 */ /* 0x000fe20000011431 */
[C---:B------:R-:W-:Y:S02]  /*6a30*/  IMAD R3, R38.reuse, R8, RZ ;  /* 0x0000000826037224 */ /* 0x040fe400078e02ff */
[----:B------:R-:W-:Y:S02]  /*6a40*/  IMAD.SHL.U32 R31, R49, 0x100, RZ ;  /* 0x00000100311f7824 */ /* 0x000fe400078e00ff */
[C---:B------:R-:W-:Y:S02]  /*6a50*/  IMAD R8, R38.reuse, R13, RZ ;  /* 0x0000000d26087224 */ /* 0x040fe400078e02ff */
[C---:B------:R-:W-:Y:S01]  /*6a60*/  IMAD R13, R38.reuse, R18, RZ ;  /* 0x00000012260d7224 */ /* 0x040fe200078e02ff */
[----:B------:R-:W-:Y:S01]  /*6a70*/  SHF.R.S32.HI R0, RZ, 0x18, R31 ;  /* 0x00000018ff007819 */ /* 0x000fe2000001141f */
[----:B------:R-:W-:Y:S01]  /*6a80*/  IMAD R18, R38, R23, RZ ;  /* 0x0000001726127224 */ /* 0x000fe200078e02ff */
[----:B------:R-:W-:Y:S01]  /*6a90*/  SHF.L.U32 R31, R50, 0x10, RZ ;  /* 0x00000010321f7819 */ /* 0x000fe200000006ff */
[C---:B------:R-:W-:Y:S02]  /*6aa0*/  IMAD R4, R38.reuse, R9, RZ ;  /* 0x0000000926047224 */ /* 0x040fe400078e02ff */
[C---:B------:R-:W-:Y:S01]  /*6ab0*/  IMAD R23, R38.reuse, R28, RZ ;  /* 0x0000001c26177224 */ /* 0x040fe200078e02ff */
[----:B------:R-:W-:Y:S01]  /*6ac0*/  SHF.R.S32.HI R31, RZ, 0x18, R31 ;  /* 0x00000018ff1f7819 */ /* 0x000fe2000001141f */
[C---:B------:R-:W-:Y:S02]  /*6ad0*/  IMAD R7, R38.reuse, R12, RZ ;  /* 0x0000000c26077224 */ /* 0x040fe400078e02ff */
[----:B------:R-:W-:Y:S01]  /*6ae0*/  IMAD R28, R38, R33, RZ ;  /* 0x00000021261c7224 */ /* 0x000fe200078e02ff */
[----:B------:R-:W-:Y:S01]  /*6af0*/  PRMT R33, R50, 0x8880, RZ ;  /* 0x0000888032217816 */ /* 0x000fe200000000ff */
[----:B------:R-:W-:Y:S02]  /*6b00*/  IMAD R3, R41, R40, R3 ;  /* 0x0000002829037224 */ /* 0x000fe400078e0203 */
[C---:B------:R-:W-:Y:S02]  /*6b10*/  IMAD R12, R38.reuse, R17, RZ ;  /* 0x00000011260c7224 */ /* 0x040fe400078e02ff */
[C---:B------:R-:W-:Y:S02]  /*6b20*/  IMAD R5, R38.reuse, R10, RZ ;  /* 0x0000000a26057224 */ /* 0x040fe400078e02ff */
[----:B------:R-:W-:Y:S02]  /*6b30*/  IMAD R17, R38, R22, RZ ;  /* 0x0000001626117224 */ /* 0x000fe400078e02ff */
[----:B------:R-:W-:Y:S02]  /*6b40*/  IMAD R4, R42, R40, R4 ;  /* 0x000000282a047224 */ /* 0x000fe400078e0204 */
[C---:B------:R-:W-:Y:S02]  /*6b50*/  IMAD R22, R38.reuse, R27, RZ ;  /* 0x0000001b26167224 */ /* 0x040fe400078e02ff */
[----:B------:R-:W-:Y:S01]  /*6b60*/  IMAD R27, R38, R32, RZ ;  /* 0x00000020261b7224 */ /* 0x000fe200078e02ff */
[----:B------:R-:W-:Y:S01]  /*6b70*/  SHF.L.U32 R32, R50, 0x8, RZ ;  /* 0x0000000832207819 */ /* 0x000fe200000006ff */
[-C--:B------:R-:W-:Y:S02]  /*6b80*/  IMAD R5, R0, R40.reuse, R5 ;  /* 0x0000002800057224 */ /* 0x080fe400078e0205 */
[----:B------:R-:W-:Y:S01]  /*6b90*/  IMAD.MOV.U32 R0, RZ, RZ, R33 ;  /* 0x000000ffff007224 */ /* 0x000fe200078e0021 */
[----:B------:R-:W-:Y:S01]  /*6ba0*/  SHF.R.S32.HI R32, RZ, 0x18, R32 ;  /* 0x00000018ff207819 */ /* 0x000fe20000011420 */
[-C--:B------:R-:W-:Y:S01]  /*6bb0*/  IMAD R6, R2, R40.reuse, R6 ;  /* 0x0000002802067224 */ /* 0x080fe200078e0206 */
[----:B------:R-:W-:Y:S01]  /*6bc0*/  SHF.R.S32.HI R2, RZ, 0x18, R50 ;  /* 0x00000018ff027819 */ /* 0x000fe20000011432 */
[----:B------:R-:W-:Y:S01]  /*6bd0*/  IMAD R7, R0, R40, R7 ;  /* 0x0000002800077224 */ /* 0x000fe200078e0207 */
[----:B------:R-:W-:Y:S01]  /*6be0*/  PRMT R0, R51, 0x8880, RZ ;  /* 0x0000888033007816 */ /* 0x000fe200000000ff */
[----:B------:R-:W-:Y:S01]  /*6bf0*/  IMAD R9, R38, R14, RZ ;  /* 0x0000000e26097224 */ /* 0x000fe200078e02ff */
[----:B------:R-:W-:Y:S01]  /*6c00*/  I2IP.S8.S32.SAT R6, R6, R5, RZ ;  /* 0x0000000506067239 */ /* 0x000fe200000014ff */
[-C--:B------:R-:W-:Y:S01]  /*6c10*/  IMAD R8, R31, R40.reuse, R8 ;  /* 0x000000281f087224 */ /* 0x080fe200078e0208 */
[C---:B------:R-:W-:Y:S01]  /*6c20*/  SHF.L.U32 R31, R51.reuse, 0x8, RZ ;  /* 0x00000008331f7819 */ /* 0x040fe200000006ff */
[----:B------:R-:W-:Y:S01]  /*6c30*/  IMAD R10, R38, R15, RZ ;  /* 0x0000000f260a7224 */ /* 0x000fe200078e02ff */
[----:B------:R-:W-:Y:S01]  /*6c40*/  I2IP.S8.S32.SAT R53, R4, R3, R6 ;  /* 0x0000000304357239 */ /* 0x000fe20000001406 */
[-C--:B------:R-:W-:Y:S01]  /*6c50*/  IMAD R9, R32, R40.reuse, R9 ;  /* 0x0000002820097224 */ /* 0x080fe200078e0209 */
[----:B------:R-:W-:Y:S01]  /*6c60*/  SHF.R.S32.HI R5, RZ, 0x18, R31 ;  /* 0x00000018ff057819 */ /* 0x000fe2000001141f */
[-C--:B------:R-:W-:Y:S01]  /*6c70*/  IMAD R10, R2, R40.reuse, R10 ;  /* 0x00000028020a7224 */ /* 0x080fe200078e020a */
[----:B------:R-:W-:Y:S01]  /*6c80*/  SHF.L.U32 R2, R51, 0x10, RZ ;  /* 0x0000001033027819 */ /* 0x000fe200000006ff */
[----:B------:R-:W-:Y:S01]  /*6c90*/  IMAD R11, R0, R40, R11 ;  /* 0x00000028000b7224 */ /* 0x000fe200078e020b */
[----:B------:R-:W-:Y:S01]  /*6ca0*/  SHF.R.S32.HI R0, RZ, 0x18, R51 ;  /* 0x00000018ff007819 */ /* 0x000fe20000011433 */
[C---:B------:R-:W-:Y:S01]  /*6cb0*/  IMAD R15, R38.reuse, R20, RZ ;  /* 0x00000014260f7224 */ /* 0x040fe200078e02ff */
[----:B------:R-:W-:Y:S01]  /*6cc0*/  SHF.R.S32.HI R2, RZ, 0x18, R2 ;  /* 0x00000018ff027819 */ /* 0x000fe20000011402 */
[C---:B------:R-:W-:Y:S01]  /*6cd0*/  IMAD R14, R38.reuse, R19, RZ ;  /* 0x00000013260e7224 */ /* 0x040fe200078e02ff */
[C---:B----4-:R-:W-:Y:S01]  /*6ce0*/  SHF.L.U32 R4, R45.reuse, 0x10, RZ ;  /* 0x000000102d047819 */ /* 0x050fe200000006ff */
[----:B------:R-:W-:Y:S01]  /*6cf0*/  IMAD R19, R38, R24, RZ ;  /* 0x0000001826137224 */ /* 0x000fe200078e02ff */
[----:B------:R-:W-:Y:S01]  /*6d00*/  PRMT R3, R45, 0x8880, RZ ;  /* 0x000088802d037816 */ /* 0x000fe200000000ff */
[-C--:B------:R-:W-:Y:S01]  /*6d10*/  IMAD R12, R2, R40.reuse, R12 ;  /* 0x00000028020c7224 */ /* 0x080fe200078e020c */
[----:B------:R-:W-:Y:S01]  /*6d20*/  PRMT R2, R44, 0x8880, RZ ;  /* 0x000088802c027816 */ /* 0x000fe200000000ff */
[-C--:B------:R-:W-:Y:S01]  /*6d30*/  IMAD R13, R5, R40.reuse, R13 ;  /* 0x00000028050d7224 */ /* 0x080fe200078e020d */
[----:B------:R-:W-:Y:S01]  /*6d40*/  SHF.R.S32.HI R4, RZ, 0x18, R4 ;  /* 0x00000018ff047819 */ /* 0x000fe20000011404 */
[----:B------:R-:W-:Y:S01]  /*6d50*/  IMAD R14, R0, R40, R14 ;  /* 0x00000028000e7224 */ /* 0x000fe200078e020e */
[----:B------:R-:W-:Y:S01]  /*6d60*/  MOV R0, R2 ;  /* 0x0000000200007202 */ /* 0x000fe20000000f00 */
[----:B------:R-:W-:Y:S01]  /*6d70*/  IMAD.U32 R5, R44, 0x10000, RZ ;  /* 0x000100002c057824 */ /* 0x000fe200078e00ff */
[----:B------:R-:W-:Y:S01]  /*6d80*/  I2IP.S8.S32.SAT R9, R10, R9, RZ ;  /* 0x000000090a097239 */ /* 0x000fe200000014ff */
[----:B------:R-:W-:Y:S01]  /*6d90*/  IMAD R20, R38, R25, RZ ;  /* 0x0000001926147224 */ /* 0x000fe200078e02ff */
[----:B------:R-:W-:Y:S01]  /*6da0*/  I2IP.S8.S32.SAT R13, R14, R13, RZ ;  /* 0x0000000d0e0d7239 */ /* 0x000fe200000014ff */
[----:B------:R-:W-:Y:S01]  /*6db0*/  IMAD R15, R0, R40, R15 ;  /* 0x00000028000f7224 */ /* 0x000fe200078e020f */
[----:B------:R-:W-:Y:S01]  /*6dc0*/  SHF.R.S32.HI R2, RZ, 0x18, R5 ;  /* 0x00000018ff027819 */ /* 0x000fe20000011405 */
[----:B------:R-:W-:Y:S01]  /*6dd0*/  IMAD R24, R38, R29, RZ ;  /* 0x0000001d26187224 */ /* 0x000fe200078e02ff */
[----:B------:R-:W-:Y:S01]  /*6de0*/  SHF.L.U32 R0, R44, 0x8, RZ ;  /* 0x000000082c007819 */ /* 0x000fe200000006ff */
[----:B------:R-:W-:Y:S01]  /*6df0*/  IMAD R25, R38, R30, RZ ;  /* 0x0000001e26197224 */ /* 0x000fe200078e02ff */
[----:B------:R-:W-:Y:S01]  /*6e00*/  I2IP.S8.S32.SAT R54, R8, R7, R9 ;  /* 0x0000000708367239 */ /* 0x000fe20000001409 */
[----:B------:R-:W-:Y:S01]  /*6e10*/  IMAD R16, R2, R40, R16 ;  /* 0x0000002802107224 */ /* 0x000fe200078e0210 */
[----:B------:R-:W-:Y:S01]  /*6e20*/  SHF.R.S32.HI R0, RZ, 0x18, R0 ;  /* 0x00000018ff007819 */ /* 0x000fe20000011400 */
[----:B------:R-:W-:Y:S01]  /*6e30*/  IMAD R29, R38, R34, RZ ;  /* 0x00000022261d7224 */ /* 0x000fe200078e02ff */
[----:B------:R-:W-:Y:S01]  /*6e40*/  SHF.R.S32.HI R2, RZ, 0x18, R44 ;  /* 0x00000018ff027819 */ /* 0x000fe2000001142c */
[----:B------:R-:W-:Y:S01]  /*6e50*/  IMAD.SHL.U32 R5, R45, 0x100, RZ ;  /* 0x000001002d057824 */ /* 0x000fe200078e00ff */
[----:B------:R-:W-:Y:S01]  /*6e60*/  I2IP.S8.S32.SAT R55, R12, R11, R13 ;  /* 0x0000000b0c377239 */ /* 0x000fe2000000140d */
[-C--:B------:R-:W-:Y:S02]  /*6e70*/  IMAD R17, R0, R40.reuse, R17 ;  /* 0x0000002800117224 */ /* 0x080fe400078e0211 */
[-C--:B------:R-:W-:Y:S01]  /*6e80*/  IMAD R18, R2, R40.reuse, R18 ;  /* 0x0000002802127224 */ /* 0x080fe200078e0212 */
[----:B------:R-:W-:Y:S01]  /*6e90*/  SHF.R.S32.HI R0, RZ, 0x18, R5 ;  /* 0x00000018ff007819 */ /* 0x000fe20000011405 */
[-C--:B------:R-:W-:Y:S01]  /*6ea0*/  IMAD R19, R3, R40.reuse, R19 ;  /* 0x0000002803137224 */ /* 0x080fe200078e0213 */
[----:B------:R-:W-:Y:S01]  /*6eb0*/  SHF.R.S32.HI R2, RZ, 0x18, R45 ;  /* 0x00000018ff027819 */ /* 0x000fe2000001142d */
[-C--:B------:R-:W-:Y:S01]  /*6ec0*/  IMAD R20, R4, R40.reuse, R20 ;  /* 0x0000002804147224 */ /* 0x080fe200078e0214 */
[----:B------:R-:W-:Y:S01]  /*6ed0*/  SHF.L.U32 R4, R46, 0x10, RZ ;  /* 0x000000102e047819 */ /* 0x000fe200000006ff */
[-C--:B------:R-:W-:Y:S01]  /*6ee0*/  IMAD R21, R0, R40.reuse, R21 ;  /* 0x0000002800157224 */ /* 0x080fe200078e0215 */
[C---:B------:R-:W-:Y:S01]  /*6ef0*/  PRMT R0, R46.reuse, 0x8880, RZ ;  /* 0x000088802e007816 */ /* 0x040fe200000000ff */
[----:B------:R1:W-:Y:S01]  /*6f00*/  STS.128 [R69+UR44+0x2200], R52 ;  /* 0x0022003445007988 */ /* 0x0003e20008000c2c */
[----:B------:R-:W-:Y:S01]  /*6f10*/  SHF.L.U32 R3, R46, 0x8, RZ ;  /* 0x000000082e037819 */ /* 0x000fe200000006ff */
[-C--:B------:R-:W-:Y:S01]  /*6f20*/  IMAD R22, R2, R40.reuse, R22 ;  /* 0x0000002802167224 */ /* 0x080fe200078e0216 */
[----:B------:R-:W-:Y:S01]  /*6f30*/  SHF.R.S32.HI R2, RZ, 0x18, R4 ;  /* 0x00000018ff027819 */ /* 0x000fe20000011404 */
[-C--:B------:R-:W-:Y:S01]  /*6f40*/  IMAD R23, R0, R40.reuse, R23 ;  /* 0x0000002800177224 */ /* 0x080fe200078e0217 */
[----:B------:R-:W-:Y:S01]  /*6f50*/  SHF.R.S32.HI R3, RZ, 0x18, R3 ;  /* 0x00000018ff037819 */ /* 0x000fe20000011403 */
[----:B------:R-:W-:Y:S01]  /*6f60*/  IMAD R30, R38, R35, RZ ;  /* 0x00000023261e7224 */ /* 0x000fe200078e02ff */
[----:B------:R-:W-:Y:S01]  /*6f70*/  SHF.R.S32.HI R0, RZ, 0x18, R46 ;  /* 0x00000018ff007819 */ /* 0x000fe2000001142e */
[-C--:B------:R-:W-:Y:S01]  /*6f80*/  IMAD R24, R2, R40.reuse, R24 ;  /* 0x0000002802187224 */ /* 0x080fe200078e0218 */
[----:B------:R-:W-:Y:S01]  /*6f90*/  PRMT R2, R47, 0x8880, RZ ;  /* 0x000088802f027816 */ /* 0x000fe200000000ff */
[-C--:B------:R-:W-:Y:S01]  /*6fa0*/  IMAD R25, R3, R40.reuse, R25 ;  /* 0x0000002803197224 */ /* 0x080fe200078e0219 */
[C---:B------:R-:W-:Y:S01]  /*6fb0*/  SHF.L.U32 R3, R47.reuse, 0x10, RZ ;  /* 0x000000102f037819 */ /* 0x040fe200000006ff */
[----:B------:R-:W-:Y:S01]  /*6fc0*/  IMAD.SHL.U32 R4, R47, 0x100, RZ ;  /* 0x000001002f047824 */ /* 0x000fe200078e00ff */
[----:B------:R-:W-:Y:S01]  /*6fd0*/  SHF.R.S32.HI R5, RZ, 0x18, R47 ;  /* 0x00000018ff057819 */ /* 0x000fe2000001142f */
[-C--:B------:R-:W-:Y:S01]  /*6fe0*/  IMAD R26, R0, R40.reuse, R26 ;  /* 0x00000028001a7224 */ /* 0x080fe200078e021a */
[----:B------:R-:W-:Y:S01]  /*6ff0*/  SHF.R.S32.HI R3, RZ, 0x18, R3 ;  /* 0x00000018ff037819 */ /* 0x000fe20000011403 */
[-C--:B------:R-:W-:Y:S01]  /*7000*/  IMAD R27, R2, R40.reuse, R27 ;  /* 0x00000028021b7224 */ /* 0x080fe200078e021b */
[----:B------:R-:W-:Y:S02]  /*7010*/  SHF.R.S32.HI R4, RZ, 0x18, R4 ;  /* 0x00000018ff047819 */ /* 0x000fe40000011404 */
[----:B------:R-:W-:Y:S01]  /*7020*/  I2IP.S8.S32.SAT R17, R18, R17, RZ ;  /* 0x0000001112117239 */ /* 0x000fe200000014ff */
[-C--:B------:R-:W-:Y:S01]  /*7030*/  IMAD R28, R3, R40.reuse, R28 ;  /* 0x00000028031c7224 */ /* 0x080fe200078e021c */
[----:B------:R-:W-:Y:S01]  /*7040*/  I2IP.S8.S32.SAT R21, R22, R21, RZ ;  /* 0x0000001516157239 */ /* 0x000fe200000014ff */
[-C--:B------:R-:W-:Y:S01]  /*7050*/  IMAD R29, R4, R40.reuse, R29 ;  /* 0x00000028041d7224 */ /* 0x080fe200078e021d */
[----:B------:R-:W-:Y:S01]  /*7060*/  I2IP.S8.S32.SAT R16, R16, R15, R17 ;  /* 0x0000000f10107239 */ /* 0x000fe20000001411 */
[----:B------:R-:W-:Y:S01]  /*7070*/  IMAD R30, R5, R40, R30 ;  /* 0x00000028051e7224 */ /* 0x000fe200078e021e */
[----:B------:R-:W-:Y:S02]  /*7080*/  I2IP.S8.S32.SAT R17, R20, R19, R21 ;  /* 0x0000001314117239 */ /* 0x000fe40000001415 */
[----:B------:R-:W-:Y:S02]  /*7090*/  I2IP.S8.S32.SAT R18, R26, R25, RZ ;  /* 0x000000191a127239 */ /* 0x000fe400000014ff */
[----:B------:R-:W-:Y:S02]  /*70a0*/  I2IP.S8.S32.SAT R19, R30, R29, RZ ;  /* 0x0000001d1e137239 */ /* 0x000fe400000014ff */
[----:B------:R-:W-:Y:S02]  /*70b0*/  IADD3 R2, PT, PT, R69, UR44, RZ ;  /* 0x0000002c45027c10 */ /* 0x000fe4000fffe0ff */
[----:B------:R-:W-:Y:S02]  /*70c0*/  SHF.L.U32 R0, R79, 0x4, RZ ;  /* 0x000000044f007819 */ /* 0x000fe400000006ff */
[----:B------:R-:W-:Y:S02]  /*70d0*/  I2IP.S8.S32.SAT R18, R24, R23, R18 ;  /* 0x0000001718127239 */ /* 0x000fe40000001412 */
[----:B------:R-:W-:Y:S02]  /*70e0*/  I2IP.S8.S32.SAT R19, R28, R27, R19 ;  /* 0x0000001b1c137239 */ /* 0x000fe40000001413 */
[----:B------:R-:W-:Y:S02]  /*70f0*/  IADD3 R87, PT, PT, R2, R0, RZ ;  /* 0x0000000002577210 */ /* 0x000fe40007ffe0ff */
[----:B------:R-:W-:Y:S02]  /*7100*/  LEA R3, R81, UR44, 0x3 ;  /* 0x0000002c51037c11 */ /* 0x000fe4000f8e18ff */
[----:B------:R-:W-:Y:S01]  /*7110*/  @P6 SHF.L.U32 R4, R80, 0x1f, RZ ;  /* 0x0000001f50046819 */ /* 0x000fe200000006ff */
[----:B------:R1:W-:Y:S01]  /*7120*/  STS.128 [R87+0x2210], R16 ;  /* 0x0022101057007388 */ /* 0x0003e20000000c00 */
[----:B------:R-:W-:Y:S01]  /*7130*/  @!PT LDS RZ, [RZ] ;  /* 0x00000000fffff984 */ /* 0x000fe20000000800 */
[----:B------:R-:W-:Y:S01]  /*7140*/  @!PT LDS RZ, [RZ] ;  /* 0x00000000fffff984 */ /* 0x000fe20000000800 */
[----:B------:R-:W-:Y:S01]  /*7150*/  @!PT LDS RZ, [RZ] ;  /* 0x00000000fffff984 */ /* 0x000fe20000000800 */
[----:B------:R-:W-:Y:S01]  /*7160*/  @!PT LDS RZ, [RZ] ;  /* 0x00000000fffff984 */ /* 0x000fe20000000800 */
[----:B------:R2:W-:Y:S07]  /*7170*/  MEMBAR.ALL.CTA ;  /* 0x0000000000007992 */ /* 0x0005ee0000008000 */
[----:B--2---:R-:W2:Y:S02]  /*7180*/  FENCE.VIEW.ASYNC.S ;  /* 0x00000000000073c6 */ /* 0x004ea40000000000 */
[----:B--2---:R-:W-:Y:S06]  /*7190*/  BAR.SYNC.DEFER_BLOCKING 0x1, 0x80 ;  /* 0x0042000000007b1d */ /* 0x004fec0000010000 */
[----:B------:R-:W-:Y:S05]  /*71a0*/  @P0 BRA `(.L_x_116) ;  /* 0x0000000000280947 */ /* 0x000fea0003800000 */
[----:B------:R-:W2:Y:S01]  /*71b0*/  LDCU.64 UR6, c[0x0][0x348] ;  /* 0x00006900ff0677ac */ /* 0x000ea20008000a00 */
[----:B------:R-:W-:Y:S01]  /*71c0*/  UIADD3 UR4, UPT, UPT, UR44, 0x2200, URZ ;  /* 0x000022002c047890 */ /* 0x000fe2000fffe0ff */
[----:B------:R-:W-:Y:S05]  /*71d0*/  UMOV UR51, UR36 ;  /* 0x0000002400337c82 */ /* 0x000fea0008000000 */
[----:B------:R-:W-:Y:S04]  /*71e0*/  MOV R85, UR4 ;  /* 0x0000000400557c02 */ /* 0x000fe80008000f00 */
[----:B------:R-:W-:Y:S01]  /*71f0*/  R2UR UR48, R85 ;  /* 0x00000000553072ca */ /* 0x000fe200000e0000 */
[----:B--2---:R-:W-:Y:S04]  /*7200*/  UIADD3 UR4, UP0, UPT, UR6, 0x680, URZ ;  /* 0x0000068006047890 */ /* 0x004fe8000ff1e0ff */
[----:B------:R-:W-:Y:S09]  /*7210*/  UIADD3.X UR5, UPT, UPT, URZ, UR7, URZ, UP0, !UPT ;  /* 0x00000007ff057290 */ /* 0x000ff200087fe4ff */
[----:B------:R2:W-:Y:S01]  /*7220*/  UTMASTG.3D [UR48], [UR4] ;  /* 0x00000030040073b5 */ /* 0x0005e20008010000 */
[----:B------:R0:W-:Y:S01]  /*7230*/  UTMACMDFLUSH ;  /* 0x00000000000079b7 */ /* 0x0001e20000000000 */
[----:B--2---:R-:W-:Y:S04]  /*7240*/  DEPBAR.LE SB0, 0x1 ;  /* 0x000080400000791a */ /* 0x004fe80000000000 */
.L_x_116:
[----:B------:R-:W-:Y:S05]  /*7250*/  BSYNC.RECONVERGENT B0 ;  /* 0x0000000000007941 */ /* 0x000fea0003800200 */
.L_x_115:
[----:B------:R-:W-:Y:S06]  /*7260*/  BAR.SYNC.DEFER_BLOCKING 0x1, 0x80 ;  /* 0x0042000000007b1d */ /* 0x000fec0000010000 */
[----:B------:R-:W2:Y:S01]  /*7270*/  @P6 SYNCS.PHASECHK.TRANS64.TRYWAIT P0, [R3+URZ+0x110], R4 ;  /* 0x00011004030065a7 */ /* 0x000ea200080011ff */
[----:B------:R-:W-:Y:S01]  /*7280*/  BSSY B1, `(.L_x_117) ;  /* 0x000001f000017945 */ /* 0x000fe20003800000 */
[----:B--2---:R-:W-:Y:S03]  /*7290*/  @P6 SEL R56, RZ, 0x1, !P0 ;  /* 0x00000001ff386807 */ /* 0x004fe60004000000 */
[----:B------:R-:W-:Y:S05]  /*72a0*/  @!P6 BRA `(.L_x_118) ;  /* 0x000000000070e947 */ /* 0x000fea0003800000 */
[----:B------:R-:W-:Y:S01]  /*72b0*/  ISETP.NE.AND P1, PT, R57, RZ, PT ;  /* 0x000000ff3900720c */ /* 0x000fe20003f25270 */
[----:B------:R-:W-:Y:S01]  /*72c0*/  BSSY B0, `(.L_x_119) ;  /* 0x0000008000007945 */ /* 0x000fe20003800000 */
[----:B------:R-:W-:Y:S11]  /*72d0*/  ISETP.NE.AND P0, PT, R56, RZ, PT ;  /* 0x000000ff3800720c */ /* 0x000ff60003f05270 */
[----:B------:R-:W-:Y:S04]  /*72e0*/  @P1 IMAD R2, R81, 0x1000, R2 ;  /* 0x0000100051021824 */ /* 0x000fe800078e0202 */
[----:B------:R-:W-:Y:S01]  /*72f0*/  @P1 IMAD.IADD R4, R0, 0x1, R2 ;  /* 0x0000000100041824 */ /* 0x000fe200078e0202 */
[----:B------:R-:W-:Y:S06]  /*7300*/  @P0 BRA `(.L_x_120) ;  /* 0x00000000000c0947 */ /* 0x000fec0003800000 */
[----:B------:R-:W-:Y:S04]  /*7310*/  SHF.L.U32 R0, R80, 0x1f, RZ ;  /* 0x0000001f50007819 */ /* 0x000fe800000006ff */
[----:B------:R-:W2:Y:S02]  /*7320*/  SYNCS.PHASECHK.TRANS64.TRYWAIT P0, [R3+URZ+0x110], R0 ;  /* 0x00011000030075a7 */ /* 0x000ea400080011ff */
[----:B--2---:R-:W-:Y:S05]  /*7330*/  @!P0 BRA `(.L_x_121) ;  /* 0x0000001c00088947 */ /* 0x004fea0003800000 */
.L_x_120:
[----:B------:R-:W-:Y:S05]  /*7340*/  BSYNC B0 ;  /* 0x0000000000007941 */ /* 0x000fea0003800000 */
.L_x_119:
[----:B------:R-:W-:Y:S01]  /*7350*/  ISETP.NE.AND P0, PT, R57, RZ, PT ;  /* 0x000000ff3900720c */ /* 0x000fe20003f05270 */
[----:B--2---:R-:W-:Y:S02]  /*7360*/  VIADD R3, R3, 0x120 ;  /* 0x0000012003037836 */ /* 0x004fe40000000000 */
[----:B------:R-:W-:Y:S02]  /*7370*/  IMAD.U32 R0, RZ, RZ, UR45 ;  /* 0x0000002dff007e24 */ /* 0x000fe4000f8e00ff */
[----:B------:R-:W-:Y:S03]  /*7380*/  VIADD R81, R81, 0x1 ;  /* 0x0000000151517836 */ /* 0x000fe60000000000 */
[----:B------:R-:W-:Y:S05]  /*7390*/  PRMT R0, R0, 0x654, R3 ;  /* 0x0000065400007816 */ /* 0x000fea0000000003 */
[----:B------:R2:W3:Y:S04]  /*73a0*/  @P0 LDS.128 R48, [R2+0x200] ;  /* 0x0002000002300984 */ /* 0x0004e80000000c00 */
        /* <DEDUP_REMOVED lines=11> */
[----:B--23--:R-:W-:Y:S02]  /*7460*/  LOP3.LUT R80, R80, R0, RZ, 0x3c, !PT ;  /* 0x0000000050507212 */ /* 0x00cfe400078e3cff */
.L_x_118:
[----:B------:R-:W-:Y:S05]  /*7470*/  BSYNC B1 ;  /* 0x0000000000017941 */ /* 0x000fea0003800000 */
.L_x_117:
[----:B------:R-:W-:Y:S05]  /*7480*/  VIADD R0, R39, 0x40 ;  /* 0x0000004027007836 */ /* 0x000fea0000000000 */
[----:B------:R-:W-:Y:S04]  /*7490*/  SHF.R.U32.HI R0, RZ, 0x15, R0 ;  /* 0x00000015ff007819 */ /* 0x000fe80000011600 */
[----:B------:R-:W-:Y:S11]  /*74a0*/  LOP3.LUT P0, RZ, R0, 0x3, R75, 0x48, !PT ;  /* 0x0000000300ff7812 */ /* 0x000ff6000780484b */
[----:B------:R-:W-:Y:S02]  /*74b0*/  @!UPT UIADD3 URZ, UPT, UPT, URZ, URZ, URZ ;  /* 0x000000fffffff290 */ /* 0x000fe4000fffe0ff */
[----:B------:R-:W-:Y:S05]  /*74c0*/  @!P0 BRA `(.L_x_122) ;  /* 0x0000000000408947 */ /* 0x000fea0003800000 */
[----:B------:R-:W2:Y:S01]  /*74d0*/  LDCU.64 UR8, c[0x4][0x70] ;  /* 0x01000e00ff0877ac */ /* 0x000ea20008000a00 */
[----:B------:R-:W-:Y:S01]  /*74e0*/  MOV R3, 0x0 ;  /* 0x0000000000037802 */ /* 0x000fe20000000f00 */
[----:B------:R-:W-:Y:S02]  /*74f0*/  HFMA2 R12, -RZ, RZ, 0, 5.9604644775390625e-08 ;  /* 0x00000001ff0c7431 */ /* 0x000fe400000001ff */
[----:B------:R-:W-:Y:S02]  /*7500*/  IMAD.MOV.U32 R8, RZ, RZ, 0x192 ;  /* 0x00000192ff087424 */ /* 0x000fe400078e00ff */
[----:B------:R-:W-:Y:S01]  /*7510*/  IMAD.MOV.U32 R13, RZ, RZ, RZ ;  /* 0x000000ffff0d7224 */ /* 0x000fe200078e00ff */
[----:B------:R-:W3:Y:S01]  /*7520*/  LDCU.64 UR6, c[0x4][0x78] ;  /* 0x01000f00ff0677ac */ /* 0x000ee20008000a00 */
[----:B------:R-:W1:Y:S01]  /*7530*/  LDC.64 R2, c[0x4][R3] ;  /* 0x0100000003027b82 */ /* 0x000e620000000a00 */
[----:B------:R-:W5:Y:S01]  /*7540*/  LDCU.64 UR4, c[0x4][0x10] ;  /* 0x01000200ff0477ac */ /* 0x000f620008000a00 */
[----:B--2---:R-:W-:Y:S01]  /*7550*/  MOV R5, UR9 ;  /* 0x0000000900057c02 */ /* 0x004fe20008000f00 */
[----:B------:R-:W-:Y:S01]  /*7560*/  IMAD.U32 R4, RZ, RZ, UR8 ;  /* 0x00000008ff047e24 */ /* 0x000fe2000f8e00ff */
[----:B---3--:R-:W-:Y:S01]  /*7570*/  MOV R7, UR7 ;  /* 0x0000000700077c02 */ /* 0x008fe20008000f00 */
[----:B------:R-:W-:Y:S01]  /*7580*/  IMAD.U32 R6, RZ, RZ, UR6 ;  /* 0x00000006ff067e24 */ /* 0x000fe2000f8e00ff */
[----:B-----5:R-:W-:Y:S01]  /*7590*/  MOV R11, UR5 ;  /* 0x00000005000b7c02 */ /* 0x020fe20008000f00 */
[----:B------:R-:W-:Y:S02]  /*75a0*/  IMAD.U32 R10, RZ, RZ, UR4 ;  /* 0x00000004ff0a7e24 */ /* 0x000fe4000f8e00ff */
[----:B------:R-:W-:Y:S07]  /*75b0*/  LEPC R20, `(.L_x_122) ;  /* 0x000000001014794e */ /* 0x000fee0000000000 */
[----:B-1--4-:R-:W-:Y:S05]  /*75c0*/  CALL.ABS.NOINC R2 ;  /* 0x0000000002007343 */ /* 0x012fea0003c00000 */
.L_x_122:
[----:B------:R-:W-:Y:S01]  /*75d0*/  ISETP.NE.AND P0, PT, R86, RZ, PT ;  /* 0x000000ff5600720c */ /* 0x000fe20003f05270 */
[----:B------:R-:W-:Y:S05]  /*75e0*/  WARPSYNC.ALL ;  /* 0x0000000000007948 */ /* 0x000fea0003800000 */
[----:B------:R-:W-:Y:S01]  /*75f0*/  IMAD.SHL.U32 R66, R49, 0x100, RZ ;  /* 0x0000010031427824 */ /* 0x000fe200078e00ff */
[----:B------:R-:W-:Y:S01]  /*7600*/  R2UR UR4, R39 ;  /* 0x00000000270472ca */ /* 0x000fe200000e0000 */
[----:B------:R-:W-:Y:S01]  /*7610*/  IMAD.SHL.U32 R60, R51, 0x100, RZ ;  /* 0x00000100333c7824 */ /* 0x000fe200078e00ff */
[C---:B------:R-:W-:Y:S01]  /*7620*/  SHF.L.U32 R2, R48.reuse, 0x10, RZ ;  /* 0x0000001030027819 */ /* 0x040fe200000006ff */
[----:B-1--4-:R-:W-:Y:S01]  /*7630*/  IMAD.SHL.U32 R54, R45, 0x100, RZ ;  /* 0x000001002d367824 */ /* 0x012fe200078e00ff */
[C---:B------:R-:W-:Y:S01]  /*7640*/  PRMT R0, R48.reuse, 0x8880, RZ ;  /* 0x0000888030007816 */ /* 0x040fe200000000ff */
[----:B------:R-:W-:Y:S01]  /*7650*/  BSSY.RECONVERGENT B0, `(.L_x_123) ;  /* 0x000009f000007945 */ /* 0x000fe20003800200 */
[----:B------:R-:W-:Y:S02]  /*7660*/  SHF.L.U32 R3, R48, 0x8, RZ ;  /* 0x0000000830037819 */ /* 0x000fe400000006ff */
[----:B------:R-:W-:Y:S02]  /*7670*/  SHF.R.S32.HI R2, RZ, 0x18, R2 ;  /* 0x00000018ff027819 */ /* 0x000fe40000011402 */
[----:B------:R-:W-:Y:S02]  /*7680*/  PRMT R68, R49, 0x8880, RZ ;  /* 0x0000888031447816 */ /* 0x000fe400000000ff */
[----:B------:R-:W-:Y:S01]  /*7690*/  SHF.R.S32.HI R3, RZ, 0x18, R3 ;  /* 0x00000018ff037819 */ /* 0x000fe20000011403 */
[----:B------:R-:W-:Y:S01]  /*76a0*/  LDTM.16dp32bit_t0_t15.x32 R4, tmem[UR4+0x40] ;  /* 0x00004004000479ee */ /* 0x000fe20008a80000 */
[----:B------:R-:W1:Y:S01]  /*76b0*/  LDTM.16dp32bit_t16_t31.x32 R4, tmem[UR4+0x60] ;  /* 0x00006004000479ee */ /* 0x000e620008aa0000 */
[----:B------:R-:W-:Y:S01]  /*76c0*/  NOP ;  /* 0x0000000000007918 */ /* 0x000fe20000000000 */
[C---:B------:R-:W-:Y:S02]  /*76d0*/  SHF.L.U32 R63, R50.reuse, 0x8, RZ ;  /* 0x00000008323f7819 */ /* 0x040fe400000006ff */
[C---:B------:R-:W-:Y:S02]  /*76e0*/  PRMT R62, R51.reuse, 0x8880, RZ ;  /* 0x00008880333e7816 */ /* 0x040fe400000000ff */
[----:B------:R-:W-:Y:S02]  /*76f0*/  SHF.L.U32 R61, R51, 0x10, RZ ;  /* 0x00000010333d7819 */ /* 0x000fe400000006ff */
[----:B------:R-:W-:Y:S02]  /*7700*/  R2UR UR5, R43 ;  /* 0x000000002b0572ca */ /* 0x000fe400000e0000 */
[----:B------:R-:W-:Y:S01]  /*7710*/  SHF.R.S32.HI R39, RZ, 0x18, R48 ;  /* 0x00000018ff277819 */ /* 0x000fe20000011430 */
[----:B------:R-:W-:Y:S01]  /*7720*/  IMAD.SHL.U32 R48, R47, 0x100, RZ ;  /* 0x000001002f307824 */ /* 0x000fe200078e00ff */
[----:B------:R-:W-:Y:S02]  /*7730*/  SHF.L.U32 R67, R49, 0x10, RZ ;  /* 0x0000001031437819 */ /* 0x000fe400000006ff */
[C---:B------:R-:W-:Y:S02]  /*7740*/  PRMT R65, R50.reuse, 0x8880, RZ ;  /* 0x0000888032417816 */ /* 0x040fe400000000ff */
[----:B------:R-:W-:Y:S02]  /*7750*/  SHF.R.S32.HI R41, RZ, 0x18, R49 ;  /* 0x00000018ff297819 */ /* 0x000fe40000011431 */
[----:B------:R-:W-:Y:S02]  /*7760*/  SHF.L.U32 R64, R50, 0x10, RZ ;  /* 0x0000001032407819 */ /* 0x000fe400000006ff */
[----:B------:R-:W-:Y:S01]  /*7770*/  SHF.R.S32.HI R42, RZ, 0x18, R50 ;  /* 0x00000018ff2a7819 */ /* 0x000fe20000011432 */
[----:B------:R-:W-:Y:S01]  /*7780*/  UIADD3 UR4, UPT, UPT, UR5, 0x180, URZ ;  /* 0x0000018005047890 */ /* 0x000fe2000fffe0ff */
[----:B------:R-:W-:Y:S01]  /*7790*/  PRMT R59, R44, 0x8880, RZ ;  /* 0x000088802c3b7816 */ /* 0x000fe200000000ff */
[C---:B-1----:R-:W-:Y:S02]  /*77a0*/  IMAD R4, R38.reuse, R4, RZ ;  /* 0x0000000426047224 */ /* 0x042fe400078e02ff */
[----:B------:R-:W-:Y:S01]  /*77b0*/  UPRMT UR4, UR45, 0x654, UR4 ;  /* 0x000006542d047896 */ /* 0x000fe20008000004 */
[C---:B------:R-:W-:Y:S01]  /*77c0*/  IMAD R5, R38.reuse, R5, RZ ;  /* 0x0000000526057224 */ /* 0x040fe200078e02ff */
[----:B------:R-:W-:Y:S01]  /*77d0*/  SHF.R.S32.HI R43, RZ, 0x18, R51 ;  /* 0x00000018ff2b7819 */ /* 0x000fe20000011433 */
[----:B------:R-:W-:Y:S01]  /*77e0*/  IMAD R6, R38, R6, RZ ;  /* 0x0000000626067224 */ /* 0x000fe200078e02ff */
[----:B------:R-:W-:Y:S01]  /*77f0*/  SHF.L.U32 R51, R46, 0x8, RZ ;  /* 0x000000082e337819 */ /* 0x000fe200000006ff */
[----:B------:R-:W-:Y:S01]  /*7800*/  IMAD R4, R0, R40, R4 ;  /* 0x0000002800047224 */ /* 0x000fe200078e0204 */
[----:B------:R-:W-:Y:S01]  /*7810*/  MOV R0, R68 ;  /* 0x0000004400007202 */ /* 0x000fe20000000f00 */
[----:B------:R-:W-:Y:S01]  /*7820*/  IMAD R7, R38, R7, RZ ;  /* 0x0000000726077224 */ /* 0x000fe200078e02ff */
[----:B------:R-:W-:Y:S01]  /*7830*/  SHF.L.U32 R58, R44, 0x10, RZ ;  /* 0x000000102c3a7819 */ /* 0x000fe200000006ff */
[-C--:B------:R-:W-:Y:S01]  /*7840*/  IMAD R5, R2, R40.reuse, R5 ;  /* 0x0000002802057224 */ /* 0x080fe200078e0205 */
[----:B------:R-:W-:Y:S01]  /*7850*/  SYNCS.ARRIVE.TRANS64.RED.A1T0 RZ, [UR4], RZ ;  /* 0x000000ffffff79a7 */ /* 0x000fe20008100404 */
[----:B------:R-:W-:Y:S01]  /*7860*/  IMAD R6, R3, R40, R6 ;  /* 0x0000002803067224 */ /* 0x000fe200078e0206 */
[----:B------:R-:W-:Y:S01]  /*7870*/  SHF.R.S32.HI R2, RZ, 0x18, R67 ;  /* 0x00000018ff027819 */ /* 0x000fe20000011443 */
[C---:B------:R-:W-:Y:S01]  /*7880*/  IMAD R8, R38.reuse, R8, RZ ;  /* 0x0000000826087224 */ /* 0x040fe200078e02ff */
[----:B------:R-:W-:Y:S01]  /*7890*/  SHF.R.S32.HI R3, RZ, 0x18, R66 ;  /* 0x00000018ff037819 */ /* 0x000fe20000011442 */
[-C--:B------:R-:W-:Y:S01]  /*78a0*/  IMAD R7, R39, R40.reuse, R7 ;  /* 0x0000002827077224 */ /* 0x080fe200078e0207 */
[----:B------:R-:W-:Y:S01]  /*78b0*/  MOV R39, R65 ;  /* 0x0000004100277202 */ /* 0x000fe20000000f00 */
[----:B------:R-:W-:Y:S01]  /*78c0*/  IMAD R9, R38, R9, RZ ;  /* 0x0000000926097224 */ /* 0x000fe200078e02ff */
[C---:B------:R-:W-:Y:S01]  /*78d0*/  PRMT R56, R45.reuse, 0x8880, RZ ;  /* 0x000088802d387816 */ /* 0x040fe200000000ff */
[----:B------:R-:W-:Y:S01]  /*78e0*/  IMAD R8, R0, R40, R8 ;  /* 0x0000002800087224 */ /* 0x000fe200078e0208 */
[----:B------:R-:W-:Y:S01]  /*78f0*/  SHF.L.U32 R55, R45, 0x10, RZ ;  /* 0x000000102d377819 */ /* 0x000fe200000006ff */
[----:B------:R-:W-:Y:S01]  /*7900*/  IMAD R10, R38, R10, RZ ;  /* 0x0000000a260a7224 */ /* 0x000fe200078e02ff */
[----:B------:R-:W-:Y:S01]  /*7910*/  PRMT R53, R46, 0x8880, RZ ;  /* 0x000088802e357816 */ /* 0x000fe200000000ff */
[----:B------:R-:W-:Y:S01]  /*7920*/  IMAD R9, R2, R40, R9 ;  /* 0x0000002802097224 */ /* 0x000fe200078e0209 */
[----:B------:R-:W-:Y:S01]  /*7930*/  SHF.R.S32.HI R45, RZ, 0x18, R45 ;  /* 0x00000018ff2d7819 */ /* 0x000fe2000001142d */
[----:B------:R-:W-:Y:S01]  /*7940*/  IMAD R0, R38, R20, RZ ;  /* 0x0000001426007224 */ /* 0x000fe200078e02ff */
[----:B------:R-:W-:Y:S01]  /*7950*/  SHF.L.U32 R52, R46, 0x10, RZ ;  /* 0x000000102e347819 */ /* 0x000fe200000006ff */
[C---:B------:R-:W-:Y:S01]  /*7960*/  IMAD R11, R38.reuse, R11, RZ ;  /* 0x0000000b260b7224 */ /* 0x040fe200078e02ff */
[C---:B------:R-:W-:Y:S01]  /*7970*/  PRMT R50, R47.reuse, 0x8880, RZ ;  /* 0x000088802f327816 */ /* 0x040fe200000000ff */
[C---:B------:R-:W-:Y:S01]  /*7980*/  IMAD R2, R38.reuse, R21, RZ ;  /* 0x0000001526027224 */ /* 0x040fe200078e02ff */
[----:B------:R-:W-:Y:S01]  /*7990*/  SHF.R.S32.HI R46, RZ, 0x18, R46 ;  /* 0x00000018ff2e7819 */ /* 0x000fe2000001142e */
[C---:B------:R-:W-:Y:S01]  /*79a0*/  IMAD R20, R38.reuse, R24, RZ ;  /* 0x0000001826147224 */ /* 0x040fe200078e02ff */
[----:B------:R-:W-:Y:S01]  /*79b0*/  SHF.L.U32 R49, R47, 0x10, RZ ;  /* 0x000000102f317819 */ /* 0x000fe200000006ff */
[C---:B------:R-:W-:Y:S01]  /*79c0*/  IMAD R21, R38.reuse, R25, RZ ;  /* 0x0000001926157224 */ /* 0x040fe200078e02ff */
[----:B------:R-:W-:Y:S01]  /*79d0*/  SHF.R.S32.HI R47, RZ, 0x18, R47 ;  /* 0x00000018ff2f7819 */ /* 0x000fe2000001142f */
[----:B------:R-:W-:Y:S01]  /*79e0*/  IMAD R24, R38, R28, RZ ;  /* 0x0000001c26187224 */ /* 0x000fe200078e02ff */
[----:B------:R-:W-:Y:S01]  /*79f0*/  SHF.L.U32 R57, R44, 0x8, RZ ;  /* 0x000000082c397819 */ /* 0x000fe200000006ff */
[----:B------:R-:W-:Y:S01]  /*7a00*/  IMAD R10, R3, R40, R10 ;  /* 0x00000028030a7224 */ /* 0x000fe200078e020a */
[----:B------:R-:W-:Y:S01]  /*7a10*/  SHF.R.S32.HI R44, RZ, 0x18, R44 ;  /* 0x00000018ff2c7819 */ /* 0x000fe2000001142c */
[----:B------:R-:W-:Y:S01]  /*7a20*/  IMAD R12, R38, R12, RZ ;  /* 0x0000000c260c7224 */ /* 0x000fe200078e02ff */
[----:B------:R-:W-:Y:S01]  /*7a30*/  IADD3 R36, PT, PT, R36, 0x1, RZ ;  /* 0x0000000124247810 */ /* 0x000fe20007ffe0ff */
[C---:B------:R-:W-:Y:S02]  /*7a40*/  IMAD R25, R38.reuse, R29, RZ ;  /* 0x0000001d26197224 */ /* 0x040fe400078e02ff */
[C---:B------:R-:W-:Y:S01]  /*7a50*/  IMAD R28, R38.reuse, R32, RZ ;  /* 0x00000020261c7224 */ /* 0x040fe200078e02ff */
[----:B------:R-:W-:Y:S01]  /*7a60*/  SHF.R.S32.HI R32, RZ, 0x18, R64 ;  /* 0x00000018ff207819 */ /* 0x000fe20000011440 */
[C---:B------:R-:W-:Y:S01]  /*7a70*/  IMAD R29, R38.reuse, R33, RZ ;  /* 0x00000021261d7224 */ /* 0x040fe200078e02ff */
[----:B------:R-:W-:Y:S01]  /*7a80*/  I2IP.S8.S32.SAT R33, R7, R6, RZ ;  /* 0x0000000607217239 */ /* 0x000fe200000014ff */
[----:B------:R-:W-:Y:S01]  /*7a90*/  IMAD R11, R41, R40, R11 ;  /* 0x00000028290b7224 */ /* 0x000fe200078e020b */
[----:B------:R-:W-:Y:S01]  /*7aa0*/  SHF.R.S32.HI R6, RZ, 0x18, R63 ;  /* 0x00000018ff067819 */ /* 0x000fe2000001143f */
[C---:B------:R-:W-:Y:S01]  /*7ab0*/  IMAD R13, R38.reuse, R13, RZ ;  /* 0x0000000d260d7224 */ /* 0x040fe200078e02ff */
[----:B------:R-:W-:Y:S01]  /*7ac0*/  MOV R7, R62 ;  /* 0x0000003e00077202 */ /* 0x000fe20000000f00 */
[C---:B------:R-:W-:Y:S02]  /*7ad0*/  IMAD R14, R38.reuse, R14, RZ ;  /* 0x0000000e260e7224 */ /* 0x040fe400078e02ff */
[C---:B------:R-:W-:Y:S02]  /*7ae0*/  IMAD R3, R38.reuse, R22, RZ ;  /* 0x0000001626037224 */ /* 0x040fe400078e02ff */
[----:B------:R-:W-:Y:S02]  /*7af0*/  IMAD R12, R39, R40, R12 ;  /* 0x00000028270c7224 */ /* 0x000fe400078e020c */
[C---:B------:R-:W-:Y:S02]  /*7b00*/  IMAD R22, R38.reuse, R26, RZ ;  /* 0x0000001a26167224 */ /* 0x040fe400078e02ff */
[C---:B------:R-:W-:Y:S02]  /*7b10*/  IMAD R15, R38.reuse, R15, RZ ;  /* 0x0000000f260f7224 */ /* 0x040fe400078e02ff */
[----:B------:R-:W-:Y:S02]  /*7b20*/  IMAD R26, R38, R30, RZ ;  /* 0x0000001e261a7224 */ /* 0x000fe400078e02ff */
[----:B------:R-:W-:Y:S02]  /*7b30*/  IMAD R13, R32, R40, R13 ;  /* 0x00000028200d7224 */ /* 0x000fe400078e020d */
[C---:B------:R-:W-:Y:S01]  /*7b40*/  IMAD R30, R38.reuse, R34, RZ ;  /* 0x00000022261e7224 */ /* 0x040fe200078e02ff */
[----:B------:R-:W-:Y:S01]  /*7b50*/  I2IP.S8.S32.SAT R34, R11, R10, RZ ;  /* 0x0000000a0b227239 */ /* 0x000fe200000014ff */
[----:B------:R-:W-:Y:S01]  /*7b60*/  IMAD R16, R38, R16, RZ ;  /* 0x0000001026107224 */ /* 0x000fe200078e02ff */
[----:B------:R-:W-:Y:S01]  /*7b70*/  SHF.R.S32.HI R10, RZ, 0x18, R61 ;  /* 0x00000018ff0a7819 */ /* 0x000fe2000001143d */
[----:B------:R-:W-:Y:S01]  /*7b80*/  IMAD R14, R6, R40, R14 ;  /* 0x00000028060e7224 */ /* 0x000fe200078e020e */
[----:B------:R-:W-:Y:S01]  /*7b90*/  I2IP.S8.S32.SAT R61, R9, R8, R34 ;  /* 0x00000008093d7239 */ /* 0x000fe20000001422 */
[----:B------:R-:W-:Y:S01]  /*7ba0*/  IMAD R17, R38, R17, RZ ;  /* 0x0000001126117224 */ /* 0x000fe200078e02ff */
[----:B------:R-:W-:Y:S01]  /*7bb0*/  SHF.R.S32.HI R11, RZ, 0x18, R60 ;  /* 0x00000018ff0b7819 */ /* 0x000fe2000001143c */
[----:B------:R-:W-:Y:S01]  /*7bc0*/  IMAD R15, R42, R40, R15 ;  /* 0x000000282a0f7224 */ /* 0x000fe200078e020f */
[----:B------:R-:W-:Y:S01]  /*7bd0*/  I2IP.S8.S32.SAT R60, R5, R4, R33 ;  /* 0x00000004053c7239 */ /* 0x000fe20000001421 */
[C---:B------:R-:W-:Y:S01]  /*7be0*/  IMAD R18, R38.reuse, R18, RZ ;  /* 0x0000001226127224 */ /* 0x040fe200078e02ff */
[----:B------:R-:W-:Y:S01]  /*7bf0*/  SHF.R.S32.HI R5, RZ, 0x18, R58 ;  /* 0x00000018ff057819 */ /* 0x000fe2000001143a */
[----:B------:R-:W-:Y:S01]  /*7c00*/  IMAD R16, R7, R40, R16 ;  /* 0x0000002807107224 */ /* 0x000fe200078e0210 */
[----:B------:R-:W-:Y:S01]  /*7c10*/  I2IP.S8.S32.SAT R14, R15, R14, RZ ;  /* 0x0000000e0f0e7239 */ /* 0x000fe200000014ff */
[----:B------:R-:W-:Y:S01]  /*7c20*/  IMAD R19, R38, R19, RZ ;  /* 0x0000001326137224 */ /* 0x000fe200078e02ff */
[----:B------:R-:W-:Y:S01]  /*7c30*/  SHF.R.S32.HI R7, RZ, 0x18, R48 ;  /* 0x00000018ff077819 */ /* 0x000fe20000011430 */
[----:B------:R-:W-:Y:S01]  /*7c40*/  IMAD R17, R10, R40, R17 ;  /* 0x000000280a117224 */ /* 0x000fe200078e0211 */
[----:B------:R-:W-:Y:S01]  /*7c50*/  I2IP.S8.S32.SAT R62, R13, R12, R14 ;  /* 0x0000000c0d3e7239 */ /* 0x000fe2000000140e */
[-C--:B------:R-:W-:Y:S01]  /*7c60*/  IMAD R18, R11, R40.reuse, R18 ;  /* 0x000000280b127224 */ /* 0x080fe200078e0212 */
[----:B------:R-:W-:Y:S01]  /*7c70*/  SHF.R.S32.HI R6, RZ, 0x18, R57 ;  /* 0x00000018ff067819 */ /* 0x000fe20000011439 */
[----:B------:R-:W-:Y:S02]  /*7c80*/  IMAD.MOV.U32 R4, RZ, RZ, R59 ;  /* 0x000000ffff047224 */ /* 0x000fe400078e003b */
[-C--:B------:R-:W-:Y:S02]  /*7c90*/  IMAD R19, R43, R40.reuse, R19 ;  /* 0x000000282b137224 */ /* 0x080fe400078e0213 */
[----:B------:R-:W-:Y:S01]  /*7ca0*/  IMAD R0, R4, R40, R0 ;  /* 0x0000002804007224 */ /* 0x000fe200078e0200 */
[----:B------:R-:W-:Y:S01]  /*7cb0*/  MOV R4, R56 ;  /* 0x0000003800047202 */ /* 0x000fe20000000f00 */
[----:B------:R-:W-:Y:S01]  /*7cc0*/  IMAD R23, R38, R23, RZ ;  /* 0x0000001726177224 */ /* 0x000fe200078e02ff */
[----:B------:R-:W-:Y:S01]  /*7cd0*/  I2IP.S8.S32.SAT R18, R19, R18, RZ ;  /* 0x0000001213127239 */ /* 0x000fe200000014ff */
[-C--:B------:R-:W-:Y:S01]  /*7ce0*/  IMAD R2, R5, R40.reuse, R2 ;  /* 0x0000002805027224 */ /* 0x080fe200078e0202 */
[----:B------:R-:W-:Y:S01]  /*7cf0*/  SHF.R.S32.HI R5, RZ, 0x18, R55 ;  /* 0x00000018ff057819 */ /* 0x000fe20000011437 */
[----:B------:R-:W-:Y:S01]  /*7d00*/  IMAD R3, R6, R40, R3 ;  /* 0x0000002806037224 */ /* 0x000fe200078e0203 */
[----:B------:R-:W-:Y:S01]  /*7d10*/  I2IP.S8.S32.SAT R63, R17, R16, R18 ;  /* 0x00000010113f7239 */ /* 0x000fe20000001412 */
[-C--:B------:R-:W-:Y:S01]  /*7d20*/  IMAD R23, R44, R40.reuse, R23 ;  /* 0x000000282c177224 */ /* 0x080fe200078e0217 */
[----:B------:R-:W-:Y:S01]  /*7d30*/  SHF.R.S32.HI R6, RZ, 0x18, R54 ;  /* 0x00000018ff067819 */ /* 0x000fe20000011436 */
[-C--:B------:R-:W-:Y:S01]  /*7d40*/  IMAD R20, R4, R40.reuse, R20 ;  /* 0x0000002804147224 */ /* 0x080fe200078e0214 */
[----:B------:R-:W-:Y:S01]  /*7d50*/  MOV R4, R53 ;  /* 0x0000003500047202 */ /* 0x000fe20000000f00 */
[----:B------:R1:W-:Y:S01]  /*7d60*/  STS.128 [R69+UR44+0x3200], R60 ;  /* 0x0032003c45007988 */ /* 0x0003e20008000c2c */
[----:B------:R-:W-:Y:S01]  /*7d70*/  IMAD R27, R38, R27, RZ ;  /* 0x0000001b261b7224 */ /* 0x000fe200078e02ff */
[----:B------:R-:W-:Y:S01]  /*7d80*/  I2IP.S8.S32.SAT R3, R23, R3, RZ ;  /* 0x0000000317037239 */ /* 0x000fe200000014ff */
[-C--:B------:R-:W-:Y:S01]  /*7d90*/  IMAD R21, R5, R40.reuse, R21 ;  /* 0x0000002805157224 */ /* 0x080fe200078e0215 */
[----:B------:R-:W-:Y:S01]  /*7da0*/  SHF.R.S32.HI R5, RZ, 0x18, R52 ;  /* 0x00000018ff057819 */ /* 0x000fe20000011434 */
[-C--:B------:R-:W-:Y:S01]  /*7db0*/  IMAD R22, R6, R40.reuse, R22 ;  /* 0x0000002806167224 */ /* 0x080fe200078e0216 */
[----:B------:R-:W-:Y:S01]  /*7dc0*/  SHF.R.S32.HI R6, RZ, 0x18, R49 ;  /* 0x00000018ff067819 */ /* 0x000fe20000011431 */
[-C--:B------:R-:W-:Y:S02]  /*7dd0*/  IMAD R27, R45, R40.reuse, R27 ;  /* 0x000000282d1b7224 */ /* 0x080fe400078e021b */
[-C--:B------:R-:W-:Y:S01]  /*7de0*/  IMAD R24, R4, R40.reuse, R24 ;  /* 0x0000002804187224 */ /* 0x080fe200078e0218 */
[----:B------:R-:W-:Y:S01]  /*7df0*/  SHF.R.S32.HI R4, RZ, 0x18, R51 ;  /* 0x00000018ff047819 */ /* 0x000fe20000011433 */
[----:B------:R-:W-:Y:S01]  /*7e00*/  IMAD R25, R5, R40, R25 ;  /* 0x0000002805197224 */ /* 0x000fe200078e0219 */
[----:B------:R-:W-:Y:S01]  /*7e10*/  MOV R5, R50 ;  /* 0x0000003200057202 */ /* 0x000fe20000000f00 */
[----:B------:R-:W-:Y:S02]  /*7e20*/  IMAD R31, R38, R31, RZ ;  /* 0x0000001f261f7224 */ /* 0x000fe400078e02ff */
[----:B------:R-:W-:Y:S01]  /*7e30*/  IMAD R26, R4, R40, R26 ;  /* 0x00000028041a7224 */ /* 0x000fe200078e021a */
[----:B------:R-:W-:Y:S01]  /*7e40*/  I2IP.S8.S32.SAT R4, R2, R0, R3 ;  /* 0x0000000002047239 */ /* 0x000fe20000001403 */
[-C--:B------:R-:W-:Y:S02]  /*7e50*/  IMAD R31, R46, R40.reuse, R31 ;  /* 0x000000282e1f7224 */ /* 0x080fe400078e021f */
[----:B------:R-:W-:Y:S01]  /*7e60*/  IMAD R28, R5, R40, R28 ;  /* 0x00000028051c7224 */ /* 0x000fe200078e021c */
[----:B------:R-:W-:Y:S01]  /*7e70*/  I2IP.S8.S32.SAT R5, R27, R22, RZ ;  /* 0x000000161b057239 */ /* 0x000fe200000014ff */
[----:B------:R-:W-:Y:S01]  /*7e80*/  IMAD R29, R6, R40, R29 ;  /* 0x00000028061d7224 */ /* 0x000fe200078e021d */
[----:B------:R-:W-:Y:S01]  /*7e90*/  I2IP.S8.S32.SAT R6, R31, R26, RZ ;  /* 0x0000001a1f067239 */ /* 0x000fe200000014ff */
[----:B------:R-:W-:Y:S01]  /*7ea0*/  IMAD R35, R38, R35, RZ ;  /* 0x0000002326237224 */ /* 0x000fe200078e02ff */
[----:B------:R-:W-:Y:S01]  /*7eb0*/  I2IP.S8.S32.SAT R5, R21, R20, R5 ;  /* 0x0000001415057239 */ /* 0x000fe20000001405 */
[----:B------:R-:W-:Y:S01]  /*7ec0*/  IMAD R30, R7, R40, R30 ;  /* 0x00000028071e7224 */ /* 0x000fe200078e021e */
[----:B------:R-:W-:Y:S01]  /*7ed0*/  I2IP.S8.S32.SAT R6, R25, R24, R6 ;  /* 0x0000001819067239 */ /* 0x000fe20000001406 */
[----:B------:R-:W-:Y:S05]  /*7ee0*/  IMAD R35, R47, R40, R35 ;  /* 0x000000282f237224 */ /* 0x000fea00078e0223 */
[----:B------:R-:W-:Y:S04]  /*7ef0*/  I2IP.S8.S32.SAT R7, R35, R30, RZ ;  /* 0x0000001e23077239 */ /* 0x000fe800000014ff */
[----:B------:R-:W-:Y:S05]  /*7f00*/  I2IP.S8.S32.SAT R7, R29, R28, R7 ;  /* 0x0000001c1d077239 */ /* 0x000fea0000001407 */
        /* <DEDUP_REMOVED lines=10> */
[----:B------:R-:W-:Y:S02]  /*7fb0*/  UIADD3 UR9, UPT, UPT, UR49, 0x40, URZ ;  /* 0x0000004031097890 */ /* 0x000fe4000fffe0ff */
[----:B------:R-:W-:Y:S01]  /*7fc0*/  UIADD3 UR8, UPT, UPT, UR44, 0x3200, URZ ;  /* 0x000032002c087890 */ /* 0x000fe2000fffe0ff */
[----:B------:R-:W-:Y:S01]  /*7fd0*/  UMOV UR10, UR50 ;  /* 0x00000032000a7c82 */ /* 0x000fe20008000000 */
[----:B------:R-:W-:Y:S01]  /*7fe0*/  UMOV UR11, UR36 ;  /* 0x00000024000b7c82 */ /* 0x000fe20008000000 */
[----:B--2---:R-:W-:Y:S04]  /*7ff0*/  UIADD3 UR4, UP0, UPT, UR6, 0x680, URZ ;  /* 0x0000068006047890 */ /* 0x004fe8000ff1e0ff */
[----:B------:R-:W-:Y:S09]  /*8000*/  UIADD3.X UR5, UPT, UPT, URZ, UR7, URZ, UP0, !UPT ;  /* 0x00000007ff057290 */ /* 0x000ff200087fe4ff */
[----:B------:R2:W-:Y:S01]  /*8010*/  UTMASTG.3D [UR8], [UR4] ;  /* 0x00000008040073b5 */ /* 0x0005e20008010000 */
[----:B------:R0:W-:Y:S01]  /*8020*/  UTMACMDFLUSH ;  /* 0x00000000000079b7 */ /* 0x0001e20000000000 */
[----:B--2---:R-:W-:Y:S04]  /*8030*/  DEPBAR.LE SB0, 0x1 ;  /* 0x000080400000791a */ /* 0x004fe80000000000 */
.L_x_124:
[----:B------:R-:W-:Y:S05]  /*8040*/  BSYNC.RECONVERGENT B0 ;  /* 0x0000000000007941 */ /* 0x000fea0003800200 */
.L_x_123:
[----:B------:R-:W-:Y:S01]  /*8050*/  R2UR UR4, R76 ;  /* 0x000000004c0472ca */ /* 0x000fe200000e0000 */
[----:B------:R-:W-:Y:S01]  /*8060*/  BAR.SYNC.DEFER_BLOCKING 0x1, 0x80 ;  /* 0x0042000000007b1d */ /* 0x000fe20000010000 */
[----:B------:R-:W-:Y:S01]  /*8070*/  ISETP.NE.AND P0, PT, R78, 0x2, PT ;  /* 0x000000024e00780c */ /* 0x000fe20003f05270 */
[----:B------:R-:W-:Y:S01]  /*8080*/  UISETP.NE.AND UP0, UPT, UR46, URZ, UPT ;  /* 0x000000ff2e00728c */ /* 0x000fe2000bf05270 */
[----:B------:R-:W-:Y:S01]  /*8090*/  ISETP.NE.AND P1, PT, R36, 0x4, PT ;  /* 0x000000042400780c */ /* 0x000fe20003f25270 */
[----:B------:R-:W-:Y:S01]  /*80a0*/  UIADD3 UR26, UPT, UPT, UR37, UR63, URZ ;  /* 0x0000003f251a7290 */ /* 0x000fe2000fffe0ff */
[----:B------:R-:W-:Y:S02]  /*80b0*/  SEL R2, RZ, 0x1, P0 ;  /* 0x00000001ff027807 */ /* 0x000fe40000000000 */
[----:B------:R-:W-:Y:S02]  /*80c0*/  SEL R0, RZ, 0x1, P1 ;  /* 0x00000001ff007807 */ /* 0x000fe40000800000 */
[----:B------:R-:W-:Y:S02]  /*80d0*/  LOP3.LUT R82, R82, R2, RZ, 0x3c, !PT ;  /* 0x0000000252527212 */ /* 0x000fe400078e3cff */
[----:B------:R-:W-:Y:S01]  /*80e0*/  LOP3.LUT R83, R83, R0, RZ, 0x3c, !PT ;  /* 0x0000000053537212 */ /* 0x000fe200078e3cff */
[----:B------:R-:W-:Y:S01]  /*80f0*/  UIADD3 UR20, UPT, UPT, UR38, UR4, URZ ;  /* 0x0000000426147290 */ /* 0x000fe2000fffe0ff */
[----:B------:R-:W-:Y:S02]  /*8100*/  SEL R78, R78, RZ, P0 ;  /* 0x000000ff4e4e7207 */ /* 0x000fe40000000000 */
[----:B------:R-:W-:Y:S01]  /*8110*/  SEL R36, R36, RZ, P1 ;  /* 0x000000ff24247207 */ /* 0x000fe20000800000 */
[----:B------:R-:W-:Y:S01]  /*8120*/  UMOV UR36, UR59 ;  /* 0x0000003b00247c82 */ /* 0x000fe20008000000 */
[----:B------:R-:W-:Y:S07]  /*8130*/  BRA.U UP0, `(.L_x_125) ;  /* 0xffffffd500787547 */ /* 0x000fee000b83ffff */
[----:B------:R-:W-:Y:S05]  /*8140*/  EXIT ;  /* 0x000000000000794d */ /* 0x000fea0003800000 */
.L_x_25:
[----:B---3--:R3:W4:Y:S02]  /*8150*/  SYNCS.PHASECHK.TRANS64.TRYWAIT P0, [R0+URZ+0x1b0], R2 ;  /* 0x0001b002000075a7 */ /* 0x00872400080011ff */
[----:B----4-:R-:W-:Y:S05]  /*8160*/  @!P0 NANOSLEEP.SYNCS 0x989680 ;  /* 0x009896800000895d */ /* 0x010fea0003900000 */
[----:B------:R-:W4:Y:S02]  /*8170*/  @!P0 SYNCS.PHASECHK.TRANS64 P0, [R0+URZ+0x1b0], R2 ;  /* 0x0001b002000085a7 */ /* 0x000f2400080010ff */
[----:B----4-:R-:W-:Y:S05]  /*8180*/  @!P0 BRA `(.L_x_25) ;  /* 0xfffffffc00f08947 */ /* 0x010fea000383ffff */
[----:B------:R-:W-:Y:S05]  /*8190*/  BRA `(.L_x_126) ;  /* 0xffffff9800187947 */ /* 0x000fea000383ffff */
.L_x_28:
[----:B--2---:R-:W-:-:S07]  /*81a0*/  MOV R0, UR33 ;  /* 0x0000002100007c02 */ /* 0x004fce0008000f00 */
.L_x_127:
[----:B--2---:R2:W3:Y:S02]  /*81b0*/  SYNCS.PHASECHK.TRANS64.TRYWAIT P0, [R0+URZ+0x88], R3 ;  /* 0x00008803000075a7 */ /* 0x0044e400080011ff */
[----:B---3--:R-:W-:Y:S05]  /*81c0*/  @!P0 NANOSLEEP.SYNCS 0x989680 ;  /* 0x009896800000895d */ /* 0x008fea0003900000 */
[----:B------:R-:W3:Y:S02]  /*81d0*/  @!P0 SYNCS.PHASECHK.TRANS64 P0, [R0+URZ+0x88], R3 ;  /* 0x00008803000085a7 */ /* 0x000ee400080010ff */
[----:B---3--:R-:W-:Y:S05]  /*81e0*/  @!P0 BRA `(.L_x_127) ;  /* 0xfffffffc00f08947 */ /* 0x008fea000383ffff */
[----:B------:R-:W-:Y:S05]  /*81f0*/  BRA `(.L_x_27) ;  /* 0xffffff9800607947 */ /* 0x000fea000383ffff */
.L_x_35:
[----:B-1----:R-:W-:-:S07]  /*8200*/  MOV R0, UR17 ;  /* 0x0000001100007c02 */ /* 0x002fce0008000f00 */
.L_x_128:
[----:B-1----:R1:W2:Y:S02]  /*8210*/  SYNCS.PHASECHK.TRANS64.TRYWAIT P0, [R0+URZ+0x88], R3 ;  /* 0x00008803000075a7 */ /* 0x0022a400080011ff */
[----:B--2---:R-:W-:Y:S05]  /*8220*/  @!P0 NANOSLEEP.SYNCS 0x989680 ;  /* 0x009896800000895d */ /* 0x004fea0003900000 */
[----:B------:R-:W2:Y:S02]  /*8230*/  @!P0 SYNCS.PHASECHK.TRANS64 P0, [R0+URZ+0x88], R3 ;  /* 0x00008803000085a7 */ /* 0x000ea400080010ff */
[----:B--2---:R-:W-:Y:S05]  /*8240*/  @!P0 BRA `(.L_x_128) ;  /* 0xfffffffc00f08947 */ /* 0x004fea000383ffff */
[----:B------:R-:W-:Y:S05]  /*8250*/  BRA `(.L_x_34) ;  /* 0xffffff9c001c7947 */ /* 0x000fea000383ffff */
.L_x_40:
[----:B-1----:R1:W2:Y:S02]  /*8260*/  SYNCS.PHASECHK.TRANS64.TRYWAIT P0, [R3+URZ+0x140], R0 ;  /* 0x00014000030075a7 */ /* 0x0022a400080011ff */
[----:B--2---:R-:W-:Y:S05]  /*8270*/  @!P0 NANOSLEEP.SYNCS 0x989680 ;  /* 0x009896800000895d */ /* 0x004fea0003900000 */
[----:B------:R-:W2:Y:S02]  /*8280*/  @!P0 SYNCS.PHASECHK.TRANS64 P0, [R3+URZ+0x140], R0 ;  /* 0x00014000030085a7 */ /* 0x000ea400080010ff */
[----:B--2---:R-:W-:Y:S05]  /*8290*/  @!P0 BRA `(.L_x_40) ;  /* 0xfffffffc00f08947 */ /* 0x004fea000383ffff */
[----:B------:R-:W-:Y:S05]  /*82a0*/  BRA `(.L_x_129) ;  /* 0xffffff9c00c07947 */ /* 0x000fea000383ffff */
.L_x_44:
[----:B------:R-:W-:-:S07]  /*82b0*/  MOV R0, UR4 ;  /* 0x0000000400007c02 */ /* 0x000fce0008000f00 */
.L_x_130:
[----:B-1----:R1:W2:Y:S02]  /*82c0*/  SYNCS.PHASECHK.TRANS64.TRYWAIT P0, [R0+URZ], R2 ;  /* 0x00000002000075a7 */ /* 0x0022a400080011ff */
[----:B--2---:R-:W-:Y:S05]  /*82d0*/  @!P0 NANOSLEEP.SYNCS 0x989680 ;  /* 0x009896800000895d */ /* 0x004fea0003900000 */
[----:B------:R-:W2:Y:S02]  /*82e0*/  @!P0 SYNCS.PHASECHK.TRANS64 P0, [R0+URZ], R2 ;  /* 0x00000002000085a7 */ /* 0x000ea400080010ff */
[----:B--2---:R-:W-:Y:S05]  /*82f0*/  @!P0 BRA `(.L_x_130) ;  /* 0xfffffffc00f08947 */ /* 0x004fea000383ffff */
[----:B------:R-:W-:Y:S05]  /*8300*/  BRA `(.L_x_131) ;  /* 0xffffffa400687947 */ /* 0x000fea000383ffff */
.L_x_45:
[----:B------:R-:W-:-:S07]  /*8310*/  MOV R0, UR5 ;  /* 0x0000000500007c02 */ /* 0x000fce0008000f00 */
.L_x_132:
[----:B-1----:R1:W2:Y:S02]  /*8320*/  SYNCS.PHASECHK.TRANS64.TRYWAIT P0, [R0+URZ], R3 ;  /* 0x00000003000075a7 */ /* 0x0022a400080011ff */
[----:B--2---:R-:W-:Y:S05]  /*8330*/  @!P0 NANOSLEEP.SYNCS 0x989680 ;  /* 0x009896800000895d */ /* 0x004fea0003900000 */
[----:B------:R-:W2:Y:S02]  /*8340*/  @!P0 SYNCS.PHASECHK.TRANS64 P0, [R0+URZ], R3 ;  /* 0x00000003000085a7 */ /* 0x000ea400080010ff */
[----:B--2---:R-:W-:Y:S05]  /*8350*/  @!P0 BRA `(.L_x_132) ;  /* 0xfffffffc00f08947 */ /* 0x004fea000383ffff */
[----:B------:R-:W-:Y:S05]  /*8360*/  BRA `(.L_x_133) ;  /* 0xffffffa400747947 */ /* 0x000fea000383ffff */
.L_x_46:
[----:B------:R-:W-:-:S07]  /*8370*/  MOV R0, UR5 ;  /* 0x0000000500007c02 */ /* 0x000fce0008000f00 */
.L_x_134:
[----:B-1----:R1:W2:Y:S02]  /*8380*/  SYNCS.PHASECHK.TRANS64.TRYWAIT P0, [R0+URZ], R3 ;  /* 0x00000003000075a7 */ /* 0x0022a400080011ff */
[----:B--2---:R-:W-:Y:S05]  /*8390*/  @!P0 NANOSLEEP.SYNCS 0x989680 ;  /* 0x009896800000895d */ /* 0x004fea0003900000 */
[----:B------:R-:W2:Y:S02]  /*83a0*/  @!P0 SYNCS.PHASECHK.TRANS64 P0, [R0+URZ], R3 ;  /* 0x00000003000085a7 */ /* 0x000ea400080010ff */
[----:B--2---:R-:W-:Y:S05]  /*83b0*/  @!P0 BRA `(.L_x_134) ;  /* 0xfffffffc00f08947 */ /* 0x004fea000383ffff */
[----:B------:R-:W-:Y:S05]  /*83c0*/  BRA `(.L_x_135) ;  /* 0xffffffa400807947 */ /* 0x000fea000383ffff */
.L_x_47:
[----:B------:R-:W-:-:S07]  /*83d0*/  MOV R0, UR5 ;  /* 0x0000000500007c02 */ /* 0x000fce0008000f00 */
.L_x_136:
[----:B-1----:R1:W2:Y:S02]  /*83e0*/  SYNCS.PHASECHK.TRANS64.TRYWAIT P0, [R0+URZ], R3 ;  /* 0x00000003000075a7 */ /* 0x0022a400080011ff */
[----:B--2---:R-:W-:Y:S05]  /*83f0*/  @!P0 NANOSLEEP.SYNCS 0x989680 ;  /* 0x009896800000895d */ /* 0x004fea0003900000 */
[----:B------:R-:W2:Y:S02]  /*8400*/  @!P0 SYNCS.PHASECHK.TRANS64 P0, [R0+URZ], R3 ;  /* 0x00000003000085a7 */ /* 0x000ea400080010ff */
[----:B--2---:R-:W-:Y:S05]  /*8410*/  @!P0 BRA `(.L_x_136) ;  /* 0xfffffffc00f08947 */ /* 0x004fea000383ffff */
[----:B------:R-:W-:Y:S05]  /*8420*/  BRA `(.L_x_137) ;  /* 0xffffffa4008c7947 */ /* 0x000fea000383ffff */
.L_x_48:
[----:B------:R-:W-:-:S07]  /*8430*/  MOV R0, UR5 ;  /* 0x0000000500007c02 */ /* 0x000fce0008000f00 */
.L_x_138:
[----:B-1----:R1:W2:Y:S02]  /*8440*/  SYNCS.PHASECHK.TRANS64.TRYWAIT P0, [R0+URZ], R3 ;  /* 0x00000003000075a7 */ /* 0x0022a400080011ff */
[----:B--2---:R-:W-:Y:S05]  /*8450*/  @!P0 NANOSLEEP.SYNCS 0x989680 ;  /* 0x009896800000895d */ /* 0x004fea0003900000 */
[----:B------:R-:W2:Y:S02]  /*8460*/  @!P0 SYNCS.PHASECHK.TRANS64 P0, [R0+URZ], R3 ;  /* 0x00000003000085a7 */ /* 0x000ea400080010ff */
[----:B--2---:R-:W-:Y:S05]  /*8470*/  @!P0 BRA `(.L_x_138) ;  /* 0xfffffffc00f08947 */ /* 0x004fea000383ffff */
[----:B------:R-:W-:Y:S05]  /*8480*/  BRA `(.L_x_139) ;  /* 0xffffffa400987947 */ /* 0x000fea000383ffff */
.L_x_49:
[----:B------:R-:W-:-:S07]  /*8490*/  MOV R0, UR5 ;  /* 0x0000000500007c02 */ /* 0x000fce0008000f00 */
.L_x_140:
[----:B-1----:R1:W2:Y:S02]  /*84a0*/  SYNCS.PHASECHK.TRANS64.TRYWAIT P0, [R0+URZ], R3 ;  /* 0x00000003000075a7 */ /* 0x0022a400080011ff */
[----:B--2---:R-:W-:Y:S05]  /*84b0*/  @!P0 NANOSLEEP.SYNCS 0x989680 ;  /* 0x009896800000895d */ /* 0x004fea0003900000 */
[----:B------:R-:W2:Y:S02]  /*84c0*/  @!P0 SYNCS.PHASECHK.TRANS64 P0, [R0+URZ], R3 ;  /* 0x00000003000085a7 */ /* 0x000ea400080010ff */
[----:B--2---:R-:W-:Y:S05]  /*84d0*/  @!P0 BRA `(.L_x_140) ;  /* 0xfffffffc00f08947 */ /* 0x004fea000383ffff */
[----:B------:R-:W-:Y:S05]  /*84e0*/  BRA `(.L_x_141) ;  /* 0xffffffa400a47947 */ /* 0x000fea000383ffff */
.L_x_50:
[----:B------:R-:W-:-:S07]  /*84f0*/  MOV R0, UR5 ;  /* 0x0000000500007c02 */ /* 0x000fce0008000f00 */
.L_x_142:
[----:B-1----:R1:W2:Y:S02]  /*8500*/  SYNCS.PHASECHK.TRANS64.TRYWAIT P0, [R0+URZ], R3 ;  /* 0x00000003000075a7 */ /* 0x0022a400080011ff */
[----:B--2---:R-:W-:Y:S05]  /*8510*/  @!P0 NANOSLEEP.SYNCS 0x989680 ;  /* 0x009896800000895d */ /* 0x004fea0003900000 */
[----:B------:R-:W2:Y:S02]  /*8520*/  @!P0 SYNCS.PHASECHK.TRANS64 P0, [R0+URZ], R3 ;  /* 0x00000003000085a7 */ /* 0x000ea400080010ff */
[----:B--2---:R-:W-:Y:S05]  /*8530*/  @!P0 BRA `(.L_x_142) ;  /* 0xfffffffc00f08947 */ /* 0x004fea000383ffff */
[----:B------:R-:W-:Y:S05]  /*8540*/  BRA `(.L_x_143) ;  /* 0xffffffa400b07947 */ /* 0x000fea000383ffff */
.L_x_51:
[----:B------:R-:W-:-:S07]  /*8550*/  MOV R0, UR5 ;  /* 0x0000000500007c02 */ /* 0x000fce0008000f00 */
.L_x_144:
[----:B-1----:R1:W2:Y:S02]  /*8560*/  SYNCS.PHASECHK.TRANS64.TRYWAIT P0, [R0+URZ], R3 ;  /* 0x00000003000075a7 */ /* 0x0022a400080011ff */
[----:B--2---:R-:W-:Y:S05]  /*8570*/  @!P0 NANOSLEEP.SYNCS 0x989680 ;  /* 0x009896800000895d */ /* 0x004fea0003900000 */
[----:B------:R-:W2:Y:S02]  /*8580*/  @!P0 SYNCS.PHASECHK.TRANS64 P0, [R0+URZ], R3 ;  /* 0x00000003000085a7 */ /* 0x000ea400080010ff */
[----:B--2---:R-:W-:Y:S05]  /*8590*/  @!P0 BRA `(.L_x_144) ;  /* 0xfffffffc00f08947 */ /* 0x004fea000383ffff */
[----:B------:R-:W-:Y:S05]  /*85a0*/  BRA `(.L_x_145) ;  /* 0xffffffa400bc7947 */ /* 0x000fea000383ffff */
.L_x_52:
[----:B------:R-:W-:-:S07]  /*85b0*/  MOV R0, UR5 ;  /* 0x0000000500007c02 */ /* 0x000fce0008000f00 */
.L_x_146:
[----:B-1----:R1:W2:Y:S02]  /*85c0*/  SYNCS.PHASECHK.TRANS64.TRYWAIT P0, [R0+URZ], R3 ;  /* 0x00000003000075a7 */ /* 0x0022a400080011ff */
[----:B--2---:R-:W-:Y:S05]  /*85d0*/  @!P0 NANOSLEEP.SYNCS 0x989680 ;  /* 0x009896800000895d */ /* 0x004fea0003900000 */
[----:B------:R-:W2:Y:S02]  /*85e0*/  @!P0 SYNCS.PHASECHK.TRANS64 P0, [R0+URZ], R3 ;  /* 0x00000003000085a7 */ /* 0x000ea400080010ff */
[----:B--2---:R-:W-:Y:S05]  /*85f0*/  @!P0 BRA `(.L_x_146) ;  /* 0xfffffffc00f08947 */ /* 0x004fea000383ffff */
[----:B------:R-:W-:Y:S05]  /*8600*/  BRA `(.L_x_147) ;  /* 0xffffffa400c87947 */ /* 0x000fea000383ffff */
.L_x_53:
[----:B------:R-:W-:-:S07]  /*8610*/  MOV R0, UR5 ;  /* 0x0000000500007c02 */ /* 0x000fce0008000f00 */
.L_x_148:
[----:B-1----:R1:W2:Y:S02]  /*8620*/  SYNCS.PHASECHK.TRANS64.TRYWAIT P0, [R0+URZ], R3 ;  /* 0x00000003000075a7 */ /* 0x0022a400080011ff */
[----:B--2---:R-:W-:Y:S05]  /*8630*/  @!P0 NANOSLEEP.SYNCS 0x989680 ;  /* 0x009896800000895d */ /* 0x004fea0003900000 */
[----:B------:R-:W2:Y:S02]  /*8640*/  @!P0 SYNCS.PHASECHK.TRANS64 P0, [R0+URZ], R3 ;  /* 0x00000003000085a7 */ /* 0x000ea400080010ff */
[----:B--2---:R-:W-:Y:S05]  /*8650*/  @!P0 BRA `(.L_x_148) ;  /* 0xfffffffc00f08947 */ /* 0x004fea000383ffff */
[----:B------:R-:W-:Y:S05]  /*8660*/  BRA `(.L_x_149) ;  /* 0xffffffa400d47947 */ /* 0x000fea000383ffff */
.L_x_54:
[----:B------:R-:W-:-:S07]  /*8670*/  MOV R0, UR5 ;  /* 0x0000000500007c02 */ /* 0x000fce0008000f00 */
.L_x_150:
[----:B-1----:R1:W2:Y:S02]  /*8680*/  SYNCS.PHASECHK.TRANS64.TRYWAIT P0, [R0+URZ], R3 ;  /* 0x00000003000075a7 */ /* 0x0022a400080011ff */
[----:B--2---:R-:W-:Y:S05]  /*8690*/  @!P0 NANOSLEEP.SYNCS 0x989680 ;  /* 0x009896800000895d */ /* 0x004fea0003900000 */
[----:B------:R-:W2:Y:S02]  /*86a0*/  @!P0 SYNCS.PHASECHK.TRANS64 P0, [R0+URZ], R3 ;  /* 0x00000003000085a7 */ /* 0x000ea400080010ff */
[----:B--2---:R-:W-:Y:S05]  /*86b0*/  @!P0 BRA `(.L_x_150) ;  /* 0xfffffffc00f08947 */ /* 0x004fea000383ffff */
[----:B------:R-:W-:Y:S05]  /*86c0*/  BRA `(.L_x_151) ;  /* 0xffffffa400e07947 */ /* 0x000fea000383ffff */
.L_x_55:
[----:B------:R-:W-:-:S07]  /*86d0*/  MOV R0, UR5 ;  /* 0x0000000500007c02 */ /* 0x000fce0008000f00 */
.L_x_152:
[----:B-1----:R1:W2:Y:S02]  /*86e0*/  SYNCS.PHASECHK.TRANS64.TRYWAIT P0, [R0+URZ], R3 ;  /* 0x00000003000075a7 */ /* 0x0022a400080011ff */
[----:B--2---:R-:W-:Y:S05]  /*86f0*/  @!P0 NANOSLEEP.SYNCS 0x989680 ;  /* 0x009896800000895d */ /* 0x004fea0003900000 */
[----:B------:R-:W2:Y:S02]  /*8700*/  @!P0 SYNCS.PHASECHK.TRANS64 P0, [R0+URZ], R3 ;  /* 0x00000003000085a7 */ /* 0x000ea400080010ff */
[----:B--2---:R-:W-:Y:S05]  /*8710*/  @!P0 BRA `(.L_x_152) ;  /* 0xfffffffc00f08947 */ /* 0x004fea000383ffff */
[----:B------:R-:W-:Y:S05]  /*8720*/  BRA `(.L_x_153) ;  /* 0xffffffa400ec7947 */ /* 0x000fea000383ffff */
.L_x_56:
[----:B------:R-:W-:-:S07]  /*8730*/  MOV R0, UR5 ;  /* 0x0000000500007c02 */ /* 0x000fce0008000f00 */
.L_x_154:
[----:B-1----:R1:W2:Y:S02]  /*8740*/  SYNCS.PHASECHK.TRANS64.TRYWAIT P0, [R0+URZ], R3 ;  /* 0x00000003000075a7 */ /* 0x0022a400080011ff */
[----:B--2---:R-:W-:Y:S05]  /*8750*/  @!P0 NANOSLEEP.SYNCS 0x989680 ;  /* 0x009896800000895d */ /* 0x004fea0003900000 */
[----:B------:R-:W2:Y:S02]  /*8760*/  @!P0 SYNCS.PHASECHK.TRANS64 P0, [R0+URZ], R3 ;  /* 0x00000003000085a7 */ /* 0x000ea400080010ff */
[----:B--2---:R-:W-:Y:S05]  /*8770*/  @!P0 BRA `(.L_x_154) ;  /* 0xfffffffc00f08947 */ /* 0x004fea000383ffff */
[----:B------:R-:W-:Y:S05]  /*8780*/  BRA `(.L_x_155) ;  /* 0xffffffa400f87947 */ /* 0x000fea000383ffff */
.L_x_57:
[----:B------:R-:W-:-:S07]  /*8790*/  MOV R0, UR5 ;  /* 0x0000000500007c02 */ /* 0x000fce0008000f00 */
.L_x_156:
[----:B-1----:R1:W2:Y:S02]  /*87a0*/  SYNCS.PHASECHK.TRANS64.TRYWAIT P0, [R0+URZ], R3 ;  /* 0x00000003000075a7 */ /* 0x0022a400080011ff */
[----:B--2---:R-:W-:Y:S05]  /*87b0*/  @!P0 NANOSLEEP.SYNCS 0x989680 ;  /* 0x009896800000895d */ /* 0x004fea0003900000 */
[----:B------:R-:W2:Y:S02]  /*87c0*/  @!P0 SYNCS.PHASECHK.TRANS64 P0, [R0+URZ], R3 ;  /* 0x00000003000085a7 */ /* 0x000ea400080010ff */
[----:B--2---:R-:W-:Y:S05]  /*87d0*/  @!P0 BRA `(.L_x_156) ;  /* 0xfffffffc00f08947 */ /* 0x004fea000383ffff */
[----:B------:R-:W-:Y:S05]  /*87e0*/  BRA `(.L_x_157) ;  /* 0xffffffa800047947 */ /* 0x000fea000383ffff */
.L_x_58:
[----:B------:R-:W-:-:S07]  /*87f0*/  MOV R0, UR5 ;  /* 0x0000000500007c02 */ /* 0x000fce0008000f00 */
.L_x_158:
[----:B-1----:R1:W2:Y:S02]  /*8800*/  SYNCS.PHASECHK.TRANS64.TRYWAIT P0, [R0+URZ], R3 ;  /* 0x00000003000075a7 */ /* 0x0022a400080011ff */
[----:B--2---:R-:W-:Y:S05]  /*8810*/  @!P0 NANOSLEEP.SYNCS 0x989680 ;  /* 0x009896800000895d */ /* 0x004fea0003900000 */
[----:B------:R-:W2:Y:S02]  /*8820*/  @!P0 SYNCS.PHASECHK.TRANS64 P0, [R0+URZ], R3 ;  /* 0x00000003000085a7 */ /* 0x000ea400080010ff */
[----:B--2---:R-:W-:Y:S05]  /*8830*/  @!P0 BRA `(.L_x_158) ;  /* 0xfffffffc00f08947 */ /* 0x004fea000383ffff */
[----:B------:R-:W-:Y:S05]  /*8840*/  BRA `(.L_x_159) ;  /* 0xffffffa800107947 */ /* 0x000fea000383ffff */
.L_x_59:
[----:B------:R-:W-:-:S07]  /*8850*/  MOV R0, UR5 ;  /* 0x0000000500007c02 */ /* 0x000fce0008000f00 */
.L_x_160:
[----:B-1----:R1:W2:Y:S02]  /*8860*/  SYNCS.PHASECHK.TRANS64.TRYWAIT P0, [R0+URZ], R3 ;  /* 0x00000003000075a7 */ /* 0x0022a400080011ff */
[----:B--2---:R-:W-:Y:S05]  /*8870*/  @!P0 NANOSLEEP.SYNCS 0x989680 ;  /* 0x009896800000895d */ /* 0x004fea0003900000 */
[----:B------:R-:W2:Y:S02]  /*8880*/  @!P0 SYNCS.PHASECHK.TRANS64 P0, [R0+URZ], R3 ;  /* 0x00000003000085a7 */ /* 0x000ea400080010ff */
[----:B--2---:R-:W-:Y:S05]  /*8890*/  @!P0 BRA `(.L_x_160) ;  /* 0xfffffffc00f08947 */ /* 0x004fea000383ffff */
[----:B------:R-:W-:Y:S05]  /*88a0*/  BRA `(.L_x_161) ;  /* 0xffffffa8001c7947 */ /* 0x000fea000383ffff */
.L_x_62:
[----:B--2---:R2:W3:Y:S02]  /*88b0*/  SYNCS.PHASECHK.TRANS64.TRYWAIT P0, [R2+URZ+0x1a0], R4 ;  /* 0x0001a004020075a7 */ /* 0x0044e400080011ff */
[----:B---3--:R-:W-:Y:S05]  /*88c0*/  @!P0 NANOSLEEP.SYNCS 0x989680 ;  /* 0x009896800000895d */ /* 0x008fea0003900000 */
[----:B------:R-:W3:Y:S02]  /*88d0*/  @!P0 SYNCS.PHASECHK.TRANS64 P0, [R2+URZ+0x1a0], R4 ;  /* 0x0001a004020085a7 */ /* 0x000ee400080010ff */
[----:B---3--:R-:W-:Y:S05]  /*88e0*/  @!P0 BRA `(.L_x_62) ;  /* 0xfffffffc00f08947 */ /* 0x008fea000383ffff */
[----:B------:R-:W-:Y:S05]  /*88f0*/  BRA `(.L_x_162) ;  /* 0xffffffa800787947 */ /* 0x000fea000383ffff */
.L_x_63:
[----:B------:R-:W-:-:S07]  /*8900*/  MOV R2, UR4 ;  /* 0x0000000400027c02 */ /* 0x000fce0008000f00 */
.L_x_163:
[----:B--2---:R2:W3:Y:S02]  /*8910*/  SYNCS.PHASECHK.TRANS64.TRYWAIT P0, [R2+URZ+0x150], R5 ;  /* 0x00015005020075a7 */ /* 0x0044e400080011ff */
[----:B---3--:R-:W-:Y:S05]  /*8920*/  @!P0 NANOSLEEP.SYNCS 0x989680 ;  /* 0x009896800000895d */ /* 0x008fea0003900000 */
[----:B------:R-:W3:Y:S02]  /*8930*/  @!P0 SYNCS.PHASECHK.TRANS64 P0, [R2+URZ+0x150], R5 ;  /* 0x00015005020085a7 */ /* 0x000ee400080010ff */
[----:B---3--:R-:W-:Y:S05]  /*8940*/  @!P0 BRA `(.L_x_163) ;  /* 0xfffffffc00f08947 */ /* 0x008fea000383ffff */
[----:B------:R-:W-:Y:S05]  /*8950*/  BRA `(.L_x_164) ;  /* 0xffffffa800887947 */ /* 0x000fea000383ffff */
.L_x_64:
[----:B--2---:R2:W3:Y:S02]  /*8960*/  SYNCS.PHASECHK.TRANS64.TRYWAIT P1, [R2+URZ+0x140], R4 ;  /* 0x00014004020075a7 */ /* 0x0044e400080211ff */
[----:B---3--:R-:W-:Y:S05]  /*8970*/  @!P1 NANOSLEEP.SYNCS 0x989680 ;  /* 0x009896800000995d */ /* 0x008fea0003900000 */
[----:B------:R-:W3:Y:S02]  /*8980*/  @!P1 SYNCS.PHASECHK.TRANS64 P1, [R2+URZ+0x140], R4 ;  /* 0x00014004020095a7 */ /* 0x000ee400080210ff */
[----:B---3--:R-:W-:Y:S05]  /*8990*/  @!P1 BRA `(.L_x_64) ;  /* 0xfffffffc00f09947 */ /* 0x008fea000383ffff */
[----:B------:R-:W-:Y:S05]  /*89a0*/  BRA `(.L_x_165) ;  /* 0xffffffa800b87947 */ /* 0x000fea000383ffff */
.L_x_67:
[----:B------:R-:W-:-:S07]  /*89b0*/  MOV R0, UR4 ;  /* 0x0000000400007c02 */ /* 0x000fce0008000f00 */
.L_x_166:
[----:B--2---:R2:W3:Y:S02]  /*89c0*/  SYNCS.PHASECHK.TRANS64.TRYWAIT P0, [R0+URZ+0x150], R2 ;  /* 0x00015002000075a7 */ /* 0x0044e400080011ff */
[----:B---3--:R-:W-:Y:S05]  /*89d0*/  @!P0 NANOSLEEP.SYNCS 0x989680 ;  /* 0x009896800000895d */ /* 0x008fea0003900000 */
[----:B------:R-:W3:Y:S02]  /*89e0*/  @!P0 SYNCS.PHASECHK.TRANS64 P0, [R0+URZ+0x150], R2 ;  /* 0x00015002000085a7 */ /* 0x000ee400080010ff */
[----:B---3--:R-:W-:Y:S05]  /*89f0*/  @!P0 BRA `(.L_x_166) ;  /* 0xfffffffc00f08947 */ /* 0x008fea000383ffff */
[----:B------:R-:W-:Y:S05]  /*8a00*/  BRA `(.L_x_66) ;  /* 0xffffffac000c7947 */ /* 0x000fea000383ffff */
.L_x_74:
[----:B-1----:R1:W2:Y:S02]  /*8a10*/  SYNCS.PHASECHK.TRANS64.TRYWAIT P1, [R0+URZ+0x140], R2 ;  /* 0x00014002000075a7 */ /* 0x0022a400080211ff */
[----:B--2---:R-:W-:Y:S05]  /*8a20*/  @!P1 NANOSLEEP.SYNCS 0x989680 ;  /* 0x009896800000995d */ /* 0x004fea0003900000 */
[----:B------:R-:W2:Y:S02]  /*8a30*/  @!P1 SYNCS.PHASECHK.TRANS64 P1, [R0+URZ+0x140], R2 ;  /* 0x00014002000095a7 */ /* 0x000ea400080210ff */
[----:B--2---:R-:W-:Y:S05]  /*8a40*/  @!P1 BRA `(.L_x_74) ;  /* 0xfffffffc00f09947 */ /* 0x004fea000383ffff */
[----:B------:R-:W-:Y:S05]  /*8a50*/  BRA `(.L_x_167) ;  /* 0xffffffb000707947 */ /* 0x000fea000383ffff */
.L_x_75:
[----:B------:R-:W-:-:S07]  /*8a60*/  MOV R2, UR23 ;  /* 0x0000001700027c02 */ /* 0x000fce0008000f00 */
.L_x_168:
[----:B-1----:R1:W2:Y:S02]  /*8a70*/  SYNCS.PHASECHK.TRANS64.TRYWAIT P0, [R2+URZ+0x180], R0 ;  /* 0x00018000020075a7 */ /* 0x0022a400080011ff */
[----:B--2---:R-:W-:Y:S05]  /*8a80*/  @!P0 NANOSLEEP.SYNCS 0x989680 ;  /* 0x009896800000895d */ /* 0x004fea0003900000 */
[----:B------:R-:W2:Y:S02]  /*8a90*/  @!P0 SYNCS.PHASECHK.TRANS64 P0, [R2+URZ+0x180], R0 ;  /* 0x00018000020085a7 */ /* 0x000ea400080010ff */
[----:B--2---:R-:W-:Y:S05]  /*8aa0*/  @!P0 BRA `(.L_x_168) ;  /* 0xfffffffc00f08947 */ /* 0x004fea000383ffff */
[----:B------:R-:W-:Y:S05]  /*8ab0*/  BRA `(.L_x_169) ;  /* 0xffffffb000c07947 */ /* 0x000fea000383ffff */
.L_x_78:
[----:B------:R-:W-:Y:S07]  /*8ac0*/  MOV R0, UR5 ;  /* 0x0000000500007c02 */ /* 0x000fee0008000f00 */
.L_x_170:
[----:B-1----:R1:W2:Y:S02]  /*8ad0*/  SYNCS.PHASECHK.TRANS64.TRYWAIT P0, [R0+URZ], R2 ;  /* 0x00000002000075a7 */ /* 0x0022a400080011ff */
[----:B--2---:R-:W-:Y:S05]  /*8ae0*/  @!P0 NANOSLEEP.SYNCS 0x989680 ;  /* 0x009896800000895d */ /* 0x004fea0003900000 */
[----:B------:R-:W2:Y:S02]  /*8af0*/  @!P0 SYNCS.PHASECHK.TRANS64 P0, [R0+URZ], R2 ;  /* 0x00000002000085a7 */ /* 0x000ea400080010ff */
[----:B--2---:R-:W-:Y:S05]  /*8b00*/  @!P0 BRA `(.L_x_170) ;  /* 0xfffffffc00f08947 */ /* 0x004fea000383ffff */
[----:B------:R-:W-:Y:S05]  /*8b10*/  BRA `(.L_x_77) ;  /* 0xffffffb000dc7947 */ /* 0x000fea000383ffff */
.L_x_81:
[----:B------:R-:W-:-:S07]  /*8b20*/  MOV R0, UR4 ;  /* 0x0000000400007c02 */ /* 0x000fce0008000f00 */
.L_x_171:
[----:B--2---:R2:W4:Y:S02]  /*8b30*/  SYNCS.PHASECHK.TRANS64.TRYWAIT P0, [R0+URZ], R2 ;  /* 0x00000002000075a7 */ /* 0x00452400080011ff */
[----:B----4-:R-:W-:Y:S05]  /*8b40*/  @!P0 NANOSLEEP.SYNCS 0x989680 ;  /* 0x009896800000895d */ /* 0x010fea0003900000 */
[----:B------:R-:W4:Y:S02]  /*8b50*/  @!P0 SYNCS.PHASECHK.TRANS64 P0, [R0+URZ], R2 ;  /* 0x00000002000085a7 */ /* 0x000f2400080010ff */
[----:B----4-:R-:W-:Y:S05]  /*8b60*/  @!P0 BRA `(.L_x_171) ;  /* 0xfffffffc00f08947 */ /* 0x010fea000383ffff */
[----:B------:R-:W-:Y:S05]  /*8b70*/  BRA `(.L_x_172) ;  /* 0xffffffb400907947 */ /* 0x000fea000383ffff */
.L_x_82:
[----:B------:R-:W-:-:S07]  /*8b80*/  MOV R0, UR5 ;  /* 0x0000000500007c02 */ /* 0x000fce0008000f00 */
.L_x_173:
[----:B-1----:R1:W2:Y:S02]  /*8b90*/  SYNCS.PHASECHK.TRANS64.TRYWAIT P0, [R0+URZ], R3 ;  /* 0x00000003000075a7 */ /* 0x0022a400080011ff */
[----:B--2---:R-:W-:Y:S05]  /*8ba0*/  @!P0 NANOSLEEP.SYNCS 0x989680 ;  /* 0x009896800000895d */ /* 0x004fea0003900000 */
[----:B------:R-:W2:Y:S02]  /*8bb0*/  @!P0 SYNCS.PHASECHK.TRANS64 P0, [R0+URZ], R3 ;  /* 0x00000003000085a7 */ /* 0x000ea400080010ff */
[----:B--2---:R-:W-:Y:S05]  /*8bc0*/  @!P0 BRA `(.L_x_173) ;  /* 0xfffffffc00f08947 */ /* 0x004fea000383ffff */
[----:B------:R-:W-:Y:S05]  /*8bd0*/  BRA `(.L_x_174) ;  /* 0xffffffb4009c7947 */ /* 0x000fea000383ffff */
.L_x_83:
[----:B------:R-:W-:-:S07]  /*8be0*/  MOV R0, UR5 ;  /* 0x0000000500007c02 */ /* 0x000fce0008000f00 */
.L_x_175:
[----:B-1----:R1:W2:Y:S02]  /*8bf0*/  SYNCS.PHASECHK.TRANS64.TRYWAIT P0, [R0+URZ], R3 ;  /* 0x00000003000075a7 */ /* 0x0022a400080011ff */
[----:B--2---:R-:W-:Y:S05]  /*8c00*/  @!P0 NANOSLEEP.SYNCS 0x989680 ;  /* 0x009896800000895d */ /* 0x004fea0003900000 */
[----:B------:R-:W2:Y:S02]  /*8c10*/  @!P0 SYNCS.PHASECHK.TRANS64 P0, [R0+URZ], R3 ;  /* 0x00000003000085a7 */ /* 0x000ea400080010ff */
[----:B--2---:R-:W-:Y:S05]  /*8c20*/  @!P0 BRA `(.L_x_175) ;  /* 0xfffffffc00f08947 */ /* 0x004fea000383ffff */
[----:B------:R-:W-:Y:S05]  /*8c30*/  BRA `(.L_x_176) ;  /* 0xffffffb400a87947 */ /* 0x000fea000383ffff */
.L_x_84:
[----:B-1----:R-:W-:-:S07]  /*8c40*/  MOV R0, UR4 ;  /* 0x0000000400007c02 */ /* 0x002fce0008000f00 */
.L_x_177:
[----:B-1----:R1:W2:Y:S02]  /*8c50*/  SYNCS.PHASECHK.TRANS64.TRYWAIT P0, [R0+URZ], R2 ;  /* 0x00000002000075a7 */ /* 0x0022a400080011ff */
[----:B--2---:R-:W-:Y:S05]  /*8c60*/  @!P0 NANOSLEEP.SYNCS 0x989680 ;  /* 0x009896800000895d */ /* 0x004fea0003900000 */
[----:B------:R-:W2:Y:S02]  /*8c70*/  @!P0 SYNCS.PHASECHK.TRANS64 P0, [R0+URZ], R2 ;  /* 0x00000002000085a7 */ /* 0x000ea400080010ff */
[----:B--2---:R-:W-:Y:S05]  /*8c80*/  @!P0 BRA `(.L_x_177) ;  /* 0xfffffffc00f08947 */ /* 0x004fea000383ffff */
[----:B------:R-:W-:Y:S05]  /*8c90*/  BRA `(.L_x_178) ;  /* 0xffffffb400b47947 */ /* 0x000fea000383ffff */
.L_x_89:
[----:B--2---:R2:W3:Y:S02]  /*8ca0*/  SYNCS.PHASECHK.TRANS64.TRYWAIT P0, [R8+URZ+0x140], R0 ;  /* 0x00014000080075a7 */ /* 0x0044e400080011ff */
[----:B---3--:R-:W-:Y:S05]  /*8cb0*/  @!P0 NANOSLEEP.SYNCS 0x989680 ;  /* 0x009896800000895d */ /* 0x008fea0003900000 */
[----:B------:R-:W3:Y:S02]  /*8cc0*/  @!P0 SYNCS.PHASECHK.TRANS64 P0, [R8+URZ+0x140], R0 ;  /* 0x00014000080085a7 */ /* 0x000ee400080010ff */
[----:B---3--:R-:W-:Y:S05]  /*8cd0*/  @!P0 BRA `(.L_x_89) ;  /* 0xfffffffc00f08947 */ /* 0x008fea000383ffff */
[----:B------:R-:W-:Y:S05]  /*8ce0*/  BRA `(.L_x_179) ;  /* 0xffffffb800e07947 */ /* 0x000fea000383ffff */
.L_x_92:
[----:B--2---:R-:W-:Y:S07]  /*8cf0*/  MOV R0, UR21 ;  /* 0x0000001500007c02 */ /* 0x004fee0008000f00 */
.L_x_180:
[----:B--2---:R2:W3:Y:S02]  /*8d00*/  SYNCS.PHASECHK.TRANS64.TRYWAIT P1, [R0+URZ+0x138], R2 ;  /* 0x00013802000075a7 */ /* 0x0044e400080211ff */
[----:B---3--:R-:W-:Y:S05]  /*8d10*/  @!P1 NANOSLEEP.SYNCS 0x989680 ;  /* 0x009896800000995d */ /* 0x008fea0003900000 */
[----:B------:R-:W3:Y:S02]  /*8d20*/  @!P1 SYNCS.PHASECHK.TRANS64 P1, [R0+URZ+0x138], R2 ;  /* 0x00013802000095a7 */ /* 0x000ee400080210ff */
[----:B---3--:R-:W-:Y:S05]  /*8d30*/  @!P1 BRA `(.L_x_180) ;  /* 0xfffffffc00f09947 */ /* 0x008fea000383ffff */
[----:B------:R-:W-:Y:S05]  /*8d40*/  BRA `(.L_x_91) ;  /* 0xffffffc0005c7947 */ /* 0x000fea000383ffff */
.L_x_95:
[----:B--2---:R-:W-:Y:S07]  /*8d50*/  MOV R0, UR21 ;  /* 0x0000001500007c02 */ /* 0x004fee0008000f00 */
.L_x_181:
[----:B--2---:R2:W3:Y:S02]  /*8d60*/  SYNCS.PHASECHK.TRANS64.TRYWAIT P0, [R0+URZ+0x120], R4 ;  /* 0x00012004000075a7 */ /* 0x0044e400080011ff */
[----:B---3--:R-:W-:Y:S05]  /*8d70*/  @!P0 NANOSLEEP.SYNCS 0x989680 ;  /* 0x009896800000895d */ /* 0x008fea0003900000 */
[----:B------:R-:W3:Y:S02]  /*8d80*/  @!P0 SYNCS.PHASECHK.TRANS64 P0, [R0+URZ+0x120], R4 ;  /* 0x00012004000085a7 */ /* 0x000ee400080010ff */
[----:B---3--:R-:W-:Y:S05]  /*8d90*/  @!P0 BRA `(.L_x_181) ;  /* 0xfffffffc00f08947 */ /* 0x008fea000383ffff */
[----:B------:R-:W-:Y:S05]  /*8da0*/  BRA `(.L_x_182) ;  /* 0xffffffc000b47947 */ /* 0x000fea000383ffff */
.L_x_96:
[----:B------:R-:W-:Y:S07]  /*8db0*/  MOV R0, UR21 ;  /* 0x0000001500007c02 */ /* 0x000fee0008000f00 */
.L_x_183:
[----:B--2---:R2:W3:Y:S02]  /*8dc0*/  SYNCS.PHASECHK.TRANS64.TRYWAIT P0, [R0+URZ+0x128], R4 ;  /* 0x00012804000075a7 */ /* 0x0044e400080011ff */
[----:B---3--:R-:W-:Y:S05]  /*8dd0*/  @!P0 NANOSLEEP.SYNCS 0x989680 ;  /* 0x009896800000895d */ /* 0x008fea0003900000 */
[----:B------:R-:W3:Y:S02]  /*8de0*/  @!P0 SYNCS.PHASECHK.TRANS64 P0, [R0+URZ+0x128], R4 ;  /* 0x00012804000085a7 */ /* 0x000ee400080010ff */
[----:B---3--:R-:W-:Y:S05]  /*8df0*/  @!P0 BRA `(.L_x_183) ;  /* 0xfffffffc00f08947 */ /* 0x008fea000383ffff */
[----:B------:R-:W-:Y:S05]  /*8e00*/  BRA `(.L_x_184) ;  /* 0xffffffc000f87947 */ /* 0x000fea000383ffff */
.L_x_98:
[----:B------:R-:W-:-:S07]  /*8e10*/  MOV R0, UR21 ;  /* 0x0000001500007c02 */ /* 0x000fce0008000f00 */
.L_x_185:
[----:B---3--:R3:W4:Y:S02]  /*8e20*/  SYNCS.PHASECHK.TRANS64.TRYWAIT P0, [R0+URZ+0x120], R2 ;  /* 0x00012002000075a7 */ /* 0x00872400080011ff */
[----:B----4-:R-:W-:Y:S05]  /*8e30*/  @!P0 NANOSLEEP.SYNCS 0x989680 ;  /* 0x009896800000895d */ /* 0x010fea0003900000 */
[----:B------:R-:W4:Y:S02]  /*8e40*/  @!P0 SYNCS.PHASECHK.TRANS64 P0, [R0+URZ+0x120], R2 ;  /* 0x00012002000085a7 */ /* 0x000f2400080010ff */
[----:B----4-:R-:W-:Y:S05]  /*8e50*/  @!P0 BRA `(.L_x_185) ;  /* 0xfffffffc00f08947 */ /* 0x010fea000383ffff */
[----:B------:R-:W-:Y:S05]  /*8e60*/  BRA `(.L_x_186) ;  /* 0xffffffc4006c7947 */ /* 0x000fea000383ffff */
.L_x_100:
[----:B-1----:R1:W2:Y:S02]  /*8e70*/  SYNCS.PHASECHK.TRANS64.TRYWAIT P0, [R3+URZ+0x140], R0 ;  /* 0x00014000030075a7 */ /* 0x0022a400080011ff */
[----:B--2---:R-:W-:Y:S05]  /*8e80*/  @!P0 NANOSLEEP.SYNCS 0x989680 ;  /* 0x009896800000895d */ /* 0x004fea0003900000 */
[----:B------:R-:W2:Y:S02]  /*8e90*/  @!P0 SYNCS.PHASECHK.TRANS64 P0, [R3+URZ+0x140], R0 ;  /* 0x00014000030085a7 */ /* 0x000ea400080010ff */
[----:B--2---:R-:W-:Y:S05]  /*8ea0*/  @!P0 BRA `(.L_x_100) ;  /* 0xfffffffc00f08947 */ /* 0x004fea000383ffff */
[----:B------:R-:W-:Y:S05]  /*8eb0*/  BRA `(.L_x_187) ;  /* 0xffffffc8002c7947 */ /* 0x000fea000383ffff */
.L_x_111:
[----:B-1----:R1:W2:Y:S02]  /*8ec0*/  SYNCS.PHASECHK.TRANS64.TRYWAIT P1, [R3+URZ+0x110], R0 ;  /* 0x00011000030075a7 */ /* 0x0022a400080211ff */
[----:B--2---:R-:W-:Y:S05]  /*8ed0*/  @!P1 NANOSLEEP.SYNCS 0x989680 ;  /* 0x009896800000995d */ /* 0x004fea0003900000 */
[----:B------:R-:W2:Y:S02]  /*8ee0*/  @!P1 SYNCS.PHASECHK.TRANS64 P1, [R3+URZ+0x110], R0 ;  /* 0x00011000030095a7 */ /* 0x000ea400080210ff */
[----:B--2---:R-:W-:Y:S05]  /*8ef0*/  @!P1 BRA `(.L_x_111) ;  /* 0xfffffffc00f09947 */ /* 0x004fea000383ffff */
[----:B------:R-:W-:Y:S05]  /*8f00*/  BRA `(.L_x_110) ;  /* 0xffffffd4009c7947 */ /* 0x000fea000383ffff */
.L_x_113:
[----:B-1----:R1:W2:Y:S02]  /*8f10*/  SYNCS.PHASECHK.TRANS64.TRYWAIT P0, [R43+URZ+0x160], R4 ;  /* 0x000160042b0075a7 */ /* 0x0022a400080011ff */
[----:B--2---:R-:W-:Y:S05]  /*8f20*/  @!P0 NANOSLEEP.SYNCS 0x989680 ;  /* 0x009896800000895d */ /* 0x004fea0003900000 */
[----:B------:R-:W2:Y:S02]  /*8f30*/  @!P0 SYNCS.PHASECHK.TRANS64 P0, [R43+URZ+0x160], R4 ;  /* 0x000160042b0085a7 */ /* 0x000ea400080010ff */
[----:B--2---:R-:W-:Y:S05]  /*8f40*/  @!P0 BRA `(.L_x_113) ;  /* 0xfffffffc00f08947 */ /* 0x004fea000383ffff */
[----:B------:R-:W-:Y:S05]  /*8f50*/  BRA `(.L_x_112) ;  /* 0xffffffd400f07947 */ /* 0x000fea000383ffff */
.L_x_121:
[----:B--2---:R2:W3:Y:S02]  /*8f60*/  SYNCS.PHASECHK.TRANS64.TRYWAIT P0, [R3+URZ+0x110], R0 ;  /* 0x00011000030075a7 */ /* 0x0044e400080011ff */
[----:B---3--:R-:W-:Y:S05]  /*8f70*/  @!P0 NANOSLEEP.SYNCS 0x989680 ;  /* 0x009896800000895d */ /* 0x008fea0003900000 */
[----:B------:R-:W3:Y:S02]  /*8f80*/  @!P0 SYNCS.PHASECHK.TRANS64 P0, [R3+URZ+0x110], R0 ;  /* 0x00011000030085a7 */ /* 0x000ee400080010ff */
[----:B---3--:R-:W-:Y:S05]  /*8f90*/  @!P0 BRA `(.L_x_121) ;  /* 0xfffffffc00f08947 */ /* 0x008fea000383ffff */
[----:B------:R-:W-:Y:S05]  /*8fa0*/  BRA `(.L_x_120) ;  /* 0xffffffe000e47947 */ /* 0x000fea000383ffff */
        .weak           $__internal_0_$__cuda_sm10x_tcgen05_guardrail_trap_col_being_dealloced_not_returned_by_alloc
        .type           $__internal_0_$__cuda_sm10x_tcgen05_guardrail_trap_col_being_dealloced_not_returned_by_alloc,@function
        .size           $__internal_0_$__cuda_sm10x_tcgen05_guardrail_trap_col_being_dealloced_not_returned_by_alloc,($__internal_1_$__cuda_sm10x_tcgen05_guardrail_trap_phase_invalid_during_alloc - $__internal_0_$__cuda_sm10x_tcgen05_guardrail_trap_col_being_dealloced_not_returned_by_alloc)
$__internal_0_$__cuda_sm10x_tcgen05_guardrail_trap_col_being_dealloced_not_returned_by_alloc:
[----:B------:R-:W-:Y:S05]  /*8fb0*/  BPT.TRAP 0x1 ;  /* 0x000000040000795c */ /* 0x000fea0000300000 */
[----:B------:R-:W-:-:S04]  /*8fc0*/  HFMA2 R3, -RZ, RZ, 0, 0 ;  /* 0x00000000ff037431 */ /* 0x000fc800000001ff */
[----:B------:R-:W-:Y:S05]  /*8fd0*/  RET.REL.NODEC R2 `(_ZN7cutlass13device_kernelINS_4gemm6kernel13GemmUniversalIN4cute5tupleIJiiiiEEENS1_10collective13CollectiveMmaINS1_35MainloopSm100TmaUmmaWarpSpecializedILi17ELi2ELi4ENS5_IJNS4_1CILi2EEENSA_ILi1EEESC_EEEEENS5_IJNSA_ILi64EEENSA_ILi128EEESF_EEEaNS5_IJlSC_lEEEaSI_NS4_8TiledMMAINS4_8MMA_AtomIJNS4_15SM100_MMA_S8_SSIaaiLi64ELi128ELNS4_4UMMA5MajorE0ELSN_0ELNSM_8SaturateE0EEEEEENS4_6LayoutINS5_IJSC_SC_SC_EEENS5_IJNSA_ILi0EEEST_ST_EEEEENS5_IJNS4_10UnderscoreESW_SW_EEEEENS4_13SM90_TMA_LOADENS4_14ComposedLayoutINS4_7SwizzleILi2ELi4ELi3EEENS4_18smem_ptr_flag_bitsILi8EEENSR_INS5_IJNSA_ILi8EEESF_EEENS5_IJSF_SC_EEEEEEEvNS4_8identityENS4_23SM90_TMA_LOAD_MULTICASTES19_vS1A_EENS_8epilogue10collective18CollectiveEpilogueINS1D_23Sm100TmaWarpSpecializedILi2ELi2ELi32ELb0ELb0EEEJSH_NS5_IJNSR_ISF_SC_EES1I_EEEaSI_aSI_NS1D_6fusion15FusionCallbacksIS1H_NS1K_17LinearCombinationIaiaiLNS_15FloatRoundStyleE2EEESH_S1J_JEEENS4_5SM1004TMEM4LOAD26SM100_TMEM_LOAD_16dp32b32xESZ_S19_NS4_39AutoVectorizingCopyWithAssumedAlignmentILi128EEENS4_14SM90_TMA_STOREES19_S1V_S1V_EEEvvEEEEvNT_6ParamsE) ;  /* 0xffffff7002087950 */ /* 0x000fea0003c3ffff */
        .weak           $__internal_1_$__cuda_sm10x_tcgen05_guardrail_trap_phase_invalid_during_alloc
        .type           $__internal_1_$__cuda_sm10x_tcgen05_guardrail_trap_phase_invalid_during_alloc,@function
        .size           $__internal_1_$__cuda_sm10x_tcgen05_guardrail_trap_phase_invalid_during_alloc,($__internal_2_$__cuda_sm10x_tcgen05_guardrail_trap_unallocated_columns_being_dealloced - $__internal_1_$__cuda_sm10x_tcgen05_guardrail_trap_phase_invalid_during_alloc)
$__internal_1_$__cuda_sm10x_tcgen05_guardrail_trap_phase_invalid_during_alloc:
[----:B------:R-:W-:Y:S05]  /*8fe0*/  BPT.TRAP 0x1 ;  /* 0x000000040000795c */ /* 0x000fea0000300000 */
[----:B------:R-:W-:-:S04]  /*8ff0*/  MOV R5, 0x0 ;  /* 0x0000000000057802 */ /* 0x000fc80000000f00 */
[----:B------:R-:W-:Y:S05]  /*9000*/  RET.REL.NODEC R4 `(_ZN7cutlass13device_kernelINS_4gemm6kernel13GemmUniversalIN4cute5tupleIJiiiiEEENS1_10collective13CollectiveMmaINS1_35MainloopSm100TmaUmmaWarpSpecializedILi17ELi2ELi4ENS5_IJNS4_1CILi2EEENSA_ILi1EEESC_EEEEENS5_IJNSA_ILi64EEENSA_ILi128EEESF_EEEaNS5_IJlSC_lEEEaSI_NS4_8TiledMMAINS4_8MMA_AtomIJNS4_15SM100_MMA_S8_SSIaaiLi64ELi128ELNS4_4UMMA5MajorE0ELSN_0ELNSM_8SaturateE0EEEEEENS4_6LayoutINS5_IJSC_SC_SC_EEENS5_IJNSA_ILi0EEEST_ST_EEEEENS5_IJNS4_10UnderscoreESW_SW_EEEEENS4_13SM90_TMA_LOADENS4_14ComposedLayoutINS4_7SwizzleILi2ELi4ELi3EEENS4_18smem_ptr_flag_bitsILi8EEENSR_INS5_IJNSA_ILi8EEESF_EEENS5_IJSF_SC_EEEEEEEvNS4_8identityENS4_23SM90_TMA_LOAD_MULTICASTES19_vS1A_EENS_8epilogue10collective18CollectiveEpilogueINS1D_23Sm100TmaWarpSpecializedILi2ELi2ELi32ELb0ELb0EEEJSH_NS5_IJNSR_ISF_SC_EES1I_EEEaSI_aSI_NS1D_6fusion15FusionCallbacksIS1H_NS1K_17LinearCombinationIaiaiLNS_15FloatRoundStyleE2EEESH_S1J_JEEENS4_5SM1004TMEM4LOAD26SM100_TMEM_LOAD_16dp32b32xESZ_S19_NS4_39AutoVectorizingCopyWithAssumedAlignmentILi128EEENS4_14SM90_TMA_STOREES19_S1V_S1V_EEEvvEEEEvNT_6ParamsE) ;  /* 0xffffff6c04fc7950 */ /* 0x000fea0003c3ffff */
        .weak           $__internal_2_$__cuda_sm10x_tcgen05_guardrail_trap_unallocated_columns_being_dealloced
        .type           $__internal_2_$__cuda_sm10x_tcgen05_guardrail_trap_unallocated_columns_being_dealloced,@function
        .size           $__internal_2_$__cuda_sm10x_tcgen05_guardrail_trap_unallocated_columns_being_dealloced,(.L_x_189 - $__internal_2_$__cuda_sm10x_tcgen05_guardrail_trap_unallocated_columns_being_dealloced)
$__internal_2_$__cuda_sm10x_tcgen05_guardrail_trap_unallocated_columns_being_dealloced:
[----:B------:R-:W-:Y:S05]  /*9010*/  BPT.TRAP 0x1 ;  /* 0x000000040000795c */ /* 0x000fea0000300000 */
[----:B------:R-:W-:-:S04]  /*9020*/  HFMA2 R3, -RZ, RZ, 0, 0 ;  /* 0x00000000ff037431 */ /* 0x000fc800000001ff */
[----:B------:R-:W-:Y:S05]  /*9030*/  RET.REL.NODEC R2 `(_ZN7cutlass13device_kernelINS_4gemm6kernel13GemmUniversalIN4cute5tupleIJiiiiEEENS1_10collective13CollectiveMmaINS1_35MainloopSm100TmaUmmaWarpSpecializedILi17ELi2ELi4ENS5_IJNS4_1CILi2EEENSA_ILi1EEESC_EEEEENS5_IJNSA_ILi64EEENSA_ILi128EEESF_EEEaNS5_IJlSC_lEEEaSI_NS4_8TiledMMAINS4_8MMA_AtomIJNS4_15SM100_MMA_S8_SSIaaiLi64ELi128ELNS4_4UMMA5MajorE0ELSN_0ELNSM_8SaturateE0EEEEEENS4_6LayoutINS5_IJSC_SC_SC_EEENS5_IJNSA_ILi0EEEST_ST_EEEEENS5_IJNS4_10UnderscoreESW_SW_EEEEENS4_13SM90_TMA_LOADENS4_14ComposedLayoutINS4_7SwizzleILi2ELi4ELi3EEENS4_18smem_ptr_flag_bitsILi8EEENSR_INS5_IJNSA_ILi8EEESF_EEENS5_IJSF_SC_EEEEEEEvNS4_8identityENS4_23SM90_TMA_LOAD_MULTICASTES19_vS1A_EENS_8epilogue10collective18CollectiveEpilogueINS1D_23Sm100TmaWarpSpecializedILi2ELi2ELi32ELb0ELb0EEEJSH_NS5_IJNSR_ISF_SC_EES1I_EEEaSI_aSI_NS1D_6fusion15FusionCallbacksIS1H_NS1K_17LinearCombinationIaiaiLNS_15FloatRoundStyleE2EEESH_S1J_JEEENS4_5SM1004TMEM4LOAD26SM100_TMEM_LOAD_16dp32b32xESZ_S19_NS4_39AutoVectorizingCopyWithAssumedAlignmentILi128EEENS4_14SM90_TMA_STOREES19_S1V_S1V_EEEvvEEEEvNT_6ParamsE) ;  /* 0xffffff6c02f07950 */ /* 0x000fea0003c3ffff */
.L_x_188:
[----:B------:R-:W-:-:S00]  /*9040*/  BRA `(.L_x_188) ;  /* 0xfffffffc00fc7947 */ /* 0x000fc0000383ffff */
[----:B------:R-:W-:-:S00]  /*9050*/  NOP ;  /* 0x0000000000007918 */ /* 0x000fc00000000000 */
        /* <DEDUP_REMOVED lines=10> */
.L_x_189:


//--------------------- .nv.global.init           --------------------------
	.section	.nv.global.init,"aw",@progbits
.nv.global.init:
	.type		$str$27,@object
	.size		$str$27,($str$28 - $str$27)
$str$27:
        /*0000*/ 	.byte	0x28, 0x61, 0x64, 0x64, 0x72, 0x65, 0x73, 0x73, 0x20, 0x26, 0x20, 0x6d, 0x61, 0x73, 0x6b, 0x29
        /*0010*/ 	.byte	0x20, 0x3d, 0x3d, 0x20, 0x30, 0x00
	.type		$str$28,@object
	.size		$str$28,($str$26 - $str$28)
$str$28:
        /*0016*/ 	.byte	0x2f, 0x74, 0x6d, 0x70, 0x2f, 0x63, 0x75, 0x74, 0x6c, 0x61, 0x73, 0x73, 0x5f, 0x73, 0x77, 0x65
        /*0026*/ 	.byte	0x65, 0x70, 0x5f, 0x73, 0x72, 0x63, 0x2f, 0x69, 0x6e, 0x63, 0x6c, 0x75, 0x64, 0x65, 0x2f, 0x63
        /*0036*/ 	.byte	0x75, 0x74, 0x65, 0x2f, 0x70, 0x6f, 0x69, 0x6e, 0x74, 0x65, 0x72, 0x5f, 0x66, 0x6c, 0x61, 0x67
        /*0046*/ 	.byte	0x67, 0x65, 0x64, 0x2e, 0x68, 0x70, 0x70, 0x00
	.type		$str$26,@object
	.size		$str$26,($str$25 - $str$26)
$str$26:
        /*004e*/ 	.byte	0x2f, 0x74, 0x6d, 0x70, 0x2f, 0x63, 0x75, 0x74, 0x6c, 0x61, 0x73, 0x73, 0x5f, 0x73, 0x77, 0x65
        /*005e*/ 	.byte	0x65, 0x70, 0x5f, 0x73, 0x72, 0x63, 0x2f, 0x69, 0x6e, 0x63, 0x6c, 0x75, 0x64, 0x65, 0x2f, 0x63
        /*006e*/ 	.byte	0x75, 0x74, 0x65, 0x2f, 0x61, 0x74, 0x6f, 0x6d, 0x2f, 0x63, 0x6f, 0x70, 0x79, 0x5f, 0x74, 0x72
        /*007e*/ 	.byte	0x61, 0x69, 0x74, 0x73, 0x5f, 0x73, 0x6d, 0x31, 0x30, 0x30, 0x2e, 0x68, 0x70, 0x70, 0x00
	.type		$str$25,@object
	.size		$str$25,(__unnamed_1 - $str$25)
$str$25:
        /*008d*/ 	.byte	0x28, 0x28, 0x75, 0x69, 0x6e, 0x74, 0x33, 0x32, 0x5f, 0x74, 0x28, 0x74, 0x68, 0x72, 0x65, 0x61
        /*009d*/ 	.byte	0x64, 0x49, 0x64, 0x78, 0x2e, 0x78, 0x29, 0x20, 0x2f, 0x20, 0x33, 0x32, 0x29, 0x20, 0x25, 0x20
        /*00ad*/ 	.byte	0x34, 0x29, 0x20, 0x3d, 0x3d, 0x20, 0x28, 0x28, 0x28, 0x74, 0x6d, 0x65, 0x6d, 0x5f, 0x61, 0x64
        /*00bd*/ 	.byte	0x64, 0x72, 0x20, 0x3e, 0x3e, 0x20, 0x31, 0x36, 0x29, 0x20, 0x2f, 0x20, 0x33, 0x32, 0x29, 0x20
        /*00cd*/ 	.byte	0x25, 0x20, 0x34, 0x29, 0x00
	.type		__unnamed_1,@object
	.size		__unnamed_1,(__unnamed_2 - __unnamed_1)
__unnamed_1:
        /*00d2*/ 	.byte	0x61, 0x75, 0x74, 0x6f, 0x20, 0x63, 0x75, 0x74, 0x65, 0x3a, 0x3a, 0x61, 0x73, 0x5f, 0x70, 0x6f
        /* <DEDUP_REMOVED lines=24> */
        /*0262*/ 	.byte	0x00
	.type		__unnamed_2,@object
	.size		__unnamed_2,(.L_2 - __unnamed_2)
__unnamed_2:
        /* <DEDUP_REMOVED lines=41> */
.L_2:


//--------------------- .nv.shared._ZN7cutlass13device_kernelINS_4gemm6kernel13GemmUniversalIN4cute5tupleIJiiiiEEENS1_10collective13CollectiveMmaINS1_35MainloopSm100TmaUmmaWarpSpecializedILi17ELi2ELi4ENS5_IJNS4_1CILi2EEENSA_ILi1EEESC_EEEEENS5_IJNSA_ILi64EEENSA_ILi128EEESF_EEEaNS5_IJlSC_lEEEaSI_NS4_8TiledMMAINS4_8MMA_AtomIJNS4_15SM100_MMA_S8_SSIaaiLi64ELi128ELNS4_4UMMA5MajorE0ELSN_0ELNSM_8SaturateE0EEEEEENS4_6LayoutINS5_IJSC_SC_SC_EEENS5_IJNSA_ILi0EEEST_ST_EEEEENS5_IJNS4_10UnderscoreESW_SW_EEEEENS4_13SM90_TMA_LOADENS4_14ComposedLayoutINS4_7SwizzleILi2ELi4ELi3EEENS4_18smem_ptr_flag_bitsILi8EEENSR_INS5_IJNSA_ILi8EEESF_EEENS5_IJSF_SC_EEEEEEEvNS4_8identityENS4_23SM90_TMA_LOAD_MULTICASTES19_vS1A_EENS_8epilogue10collective18CollectiveEpilogueINS1D_23Sm100TmaWarpSpecializedILi2ELi2ELi32ELb0ELb0EEEJSH_NS5_IJNSR_ISF_SC_EES1I_EEEaSI_aSI_NS1D_6fusion15FusionCallbacksIS1H_NS1K_17LinearCombinationIaiaiLNS_15FloatRoundStyleE2EEESH_S1J_JEEENS4_5SM1004TMEM4LOAD26SM100_TMEM_LOAD_16dp32b32xESZ_S19_NS4_39AutoVectorizingCopyWithAssumedAlignmentILi128EEENS4_14SM90_TMA_STOREES19_S1V_S1V_EEEvvEEEEvNT_6ParamsE --------------------------
	.section	.nv.shared._ZN7cutlass13device_kernelINS_4gemm6kernel13GemmUniversalIN4cute5tupleIJiiiiEEENS1_10collective13CollectiveMmaINS1_35MainloopSm100TmaUmmaWarpSpecializedILi17ELi2ELi4ENS5_IJNS4_1CILi2EEENSA_ILi1EEESC_EEEEENS5_IJNSA_ILi64EEENSA_ILi128EEESF_EEEaNS5_IJlSC_lEEEaSI_NS4_8TiledMMAINS4_8MMA_AtomIJNS4_15SM100_MMA_S8_SSIaaiLi64ELi128ELNS4_4UMMA5MajorE0ELSN_0ELNSM_8SaturateE0EEEEEENS4_6LayoutINS5_IJSC_SC_SC_EEENS5_IJNSA_ILi0EEEST_ST_EEEEENS5_IJNS4_10UnderscoreESW_SW_EEEEENS4_13SM90_TMA_LOADENS4_14ComposedLayoutINS4_7SwizzleILi2ELi4ELi3EEENS4_18smem_ptr_flag_bitsILi8EEENSR_INS5_IJNSA_ILi8EEESF_EEENS5_IJSF_SC_EEEEEEEvNS4_8identityENS4_23SM90_TMA_LOAD_MULTICASTES19_vS1A_EENS_8epilogue10collective18CollectiveEpilogueINS1D_23Sm100TmaWarpSpecializedILi2ELi2ELi32ELb0ELb0EEEJSH_NS5_IJNSR_ISF_SC_EES1I_EEEaSI_aSI_NS1D_6fusion15FusionCallbacksIS1H_NS1K_17LinearCombinationIaiaiLNS_15FloatRoundStyleE2EEESH_S1J_JEEENS4_5SM1004TMEM4LOAD26SM100_TMEM_LOAD_16dp32b32xESZ_S19_NS4_39AutoVectorizingCopyWithAssumedAlignmentILi128EEENS4_14SM90_TMA_STOREES19_S1V_S1V_EEEvvEEEEvNT_6ParamsE,"aw",@nobits
	.sectionflags	@""
	.align	16
	.zero		1024


//--------------------- .nv.shared.reserved.0     --------------------------
	.section	.nv.shared.reserved.0,"aw",@nobits
	.weak		__nv_reservedSMEM_offset_0_alias
	.size		__nv_reservedSMEM_offset_0_alias, 0, 64
	.other		__nv_reservedSMEM_offset_0_alias,@"STO_CUDA_RESERVED_SHARED STV_DEFAULT"
__nv_reservedSMEM_offset_0_alias:
	.zero		0
.nv.shared.reserved.0:
	.zero		64
	.weak		__nv_reservedSMEM_tcgen05_partition
	.type		__nv_reservedSMEM_tcgen05_partition,@object
	.size		__nv_reservedSMEM_tcgen05_partition,(.L_0 - __nv_reservedSMEM_tcgen05_partition)
__nv_reservedSMEM_tcgen05_partition:
	.zero		32
.L_0:


//--------------------- .nv.global                --------------------------
	.section	.nv.global,"aw",@nobits
.nv.global:
	.type		_ZN40_INTERNAL_ad87d2d5_4_k_cu_0554c9be_245214cute1_E,@object
	.size		_ZN40_INTERNAL_ad87d2d5_4_k_cu_0554c9be_245214cute1_E,(_ZN40_INTERNAL_ad87d2d5_4_k_cu_0554c9be_245214cuda3std3__45__cpo6cbeginE - _ZN40_INTERNAL_ad87d2d5_4_k_cu_0554c9be_245214cute1_E)
_ZN40_INTERNAL_ad87d2d5_4_k_cu_0554c9be_245214cute1_E:
	.zero		1
	.type		_ZN40_INTERNAL_ad87d2d5_4_k_cu_0554c9be_245214cuda3std3__45__cpo6cbeginE,@object
	.size		_ZN40_INTERNAL_ad87d2d5_4_k_cu_0554c9be_245214cuda3std3__45__cpo6cbeginE,(_ZN40_INTERNAL_ad87d2d5_4_k_cu_0554c9be_245214cuda3std3__48in_placeE - _ZN40_INTERNAL_ad87d2d5_4_k_cu_0554c9be_245214cuda3std3__45__cpo6cbeginE)
_ZN40_INTERNAL_ad87d2d5_4_k_cu_0554c9be_245214cuda3std3__45__cpo6cbeginE:
	.zero		1
	.type		_ZN40_INTERNAL_ad87d2d5_4_k_cu_0554c9be_245214cuda3std3__48in_placeE,@object
	.size		_ZN40_INTERNAL_ad87d2d5_4_k_cu_0554c9be_245214cuda3std3__48in_placeE,(_ZN40_INTERNAL_ad87d2d5_4_k_cu_0554c9be_245214cuda3std6ranges3__45__cpo9iter_moveE - _ZN40_INTERNAL_ad87d2d5_4_k_cu_0554c9be_245214cuda3std3__48in_placeE)
_ZN40_INTERNAL_ad87d2d5_4_k_cu_0554c9be_245214cuda3std3__48in_placeE:
	.zero		1
	.type		_ZN40_INTERNAL_ad87d2d5_4_k_cu_0554c9be_245214cuda3std6ranges3__45__cpo9iter_moveE,@object
	.size		_ZN40_INTERNAL_ad87d2d5_4_k_cu_0554c9be_245214cuda3std6ranges3__45__cpo9iter_moveE,(_ZN40_INTERNAL_ad87d2d5_4_k_cu_0554c9be_245214cuda3std3__45__cpo5beginE - _ZN40_INTERNAL_ad87d2d5_4_k_cu_0554c9be_245214cuda3std6ranges3__45__cpo9iter_moveE)
_ZN40_INTERNAL_ad87d2d5_4_k_cu_0554c9be_245214cuda3std6ranges3__45__cpo9iter_moveE:
	.zero		1
	.type		_ZN40_INTERNAL_ad87d2d5_4_k_cu_0554c9be_245214cuda3std3__45__cpo5beginE,@object
	.size		_ZN40_INTERNAL_ad87d2d5_4_k_cu_0554c9be_245214cuda3std3__45__cpo5beginE,(_ZN40_INTERNAL_ad87d2d5_4_k_cu_0554c9be_245214cuda3std3__442_GLOBAL__N__ad87d2d5_4_k_cu_0554c9be_245216ignoreE - _ZN40_INTERNAL_ad87d2d5_4_k_cu_0554c9be_245214cuda3std3__45__cpo5beginE)
_ZN40_INTERNAL_ad87d2d5_4_k_cu_0554c9be_245214cuda3std3__45__cpo5beginE:
	.zero		1
	.type		_ZN40_INTERNAL_ad87d2d5_4_k_cu_0554c9be_245214cuda3std3__442_GLOBAL__N__ad87d2d5_4_k_cu_0554c9be_245216ignoreE,@object
	.size		_ZN40_INTERNAL_ad87d2d5_4_k_cu_0554c9be_245214cuda3std3__442_GLOBAL__N__ad87d2d5_4_k_cu_0554c9be_245216ignoreE,(_ZN40_INTERNAL_ad87d2d5_4_k_cu_0554c9be_245214cute7productE - _ZN40_INTERNAL_ad87d2d5_4_k_cu_0554c9be_245214cuda3std3__442_GLOBAL__N__ad87d2d5_4_k_cu_0554c9be_245216ignoreE)
_ZN40_INTERNAL_ad87d2d5_4_k_cu_0554c9be_245214cuda3std3__442_GLOBAL__N__ad87d2d5_4_k_cu_0554c9be_245216ignoreE:
	.zero		1
	.type		_ZN40_INTERNAL_ad87d2d5_4_k_cu_0554c9be_245214cute7productE,@object
	.size		_ZN40_INTERNAL_ad87d2d5_4_k_cu_0554c9be_245214cute7productE,(_ZN40_INTERNAL_ad87d2d5_4_k_cu_0554c9be_245214cuda3std3__45__cpo3endE - _ZN40_INTERNAL_ad87d2d5_4_k_cu_0554c9be_245214cute7productE)
_ZN40_INTERNAL_ad87d2d5_4_k_cu_0554c9be_245214cute7productE:
	.zero		1
	.type		_ZN40_INTERNAL_ad87d2d5_4_k_cu_0554c9be_245214cuda3std3__45__cpo3endE,@object
	.size		_ZN40_INTERNAL_ad87d2d5_4_k_cu_0554c9be_245214cuda3std3__45__cpo3endE,(_ZN40_INTERNAL_ad87d2d5_4_k_cu_0554c9be_245214cuda3std3__419piecewise_constructE - _ZN40_INTERNAL_ad87d2d5_4_k_cu_0554c9be_245214cuda3std3__45__cpo3endE)
_ZN40_INTERNAL_ad87d2d5_4_k_cu_0554c9be_245214cuda3std3__45__cpo3endE:
	.zero		1
	.type		_ZN40_INTERNAL_ad87d2d5_4_k_cu_0554c9be_245214cuda3std3__419piecewise_constructE,@object
	.size		_ZN40_INTERNAL_ad87d2d5_4_k_cu_0554c9be_245214cuda3std3__419piecewise_constructE,(_ZN40_INTERNAL_ad87d2d5_4_k_cu_0554c9be_245214cuda3std3__45__cpo4cendE - _ZN40_INTERNAL_ad87d2d5_4_k_cu_0554c9be_245214cuda3std3__419piecewise_constructE)
_ZN40_INTERNAL_ad87d2d5_4_k_cu_0554c9be_245214cuda3std3__419piecewise_constructE:
	.zero		1
	.type		_ZN40_INTERNAL_ad87d2d5_4_k_cu_0554c9be_245214cuda3std3__45__cpo4cendE,@object
	.size		_ZN40_INTERNAL_ad87d2d5_4_k_cu_0554c9be_245214cuda3std3__45__cpo4cendE,(_ZN40_INTERNAL_ad87d2d5_4_k_cu_0554c9be_245214cuda3std6ranges3__45__cpo4swapE - _ZN40_INTERNAL_ad87d2d5_4_k_cu_0554c9be_245214cuda3std3__45__cpo4cendE)
_ZN40_INTERNAL_ad87d2d5_4_k_cu_0554c9be_245214cuda3std3__45__cpo4cendE:
	.zero		1
	.type		_ZN40_INTERNAL_ad87d2d5_4_k_cu_0554c9be_245214cuda3std6ranges3__45__cpo4swapE,@object
	.size		_ZN40_INTERNAL_ad87d2d5_4_k_cu_0554c9be_245214cuda3std6ranges3__45__cpo4swapE,(.L_10 - _ZN40_INTERNAL_ad87d2d5_4_k_cu_0554c9be_245214cuda3std6ranges3__45__cpo4swapE)
_ZN40_INTERNAL_ad87d2d5_4_k_cu_0554c9be_245214cuda3std6ranges3__45__cpo4swapE:
	.zero		1
.L_10:


//--------------------- .nv.constant0._ZN7cutlass13device_kernelINS_4gemm6kernel13GemmUniversalIN4cute5tupleIJiiiiEEENS1_10collective13CollectiveMmaINS1_35MainloopSm100TmaUmmaWarpSpecializedILi17ELi2ELi4ENS5_IJNS4_1CILi2EEENSA_ILi1EEESC_EEEEENS5_IJNSA_ILi64EEENSA_ILi128EEESF_EEEaNS5_IJlSC_lEEEaSI_NS4_8TiledMMAINS4_8MMA_AtomIJNS4_15SM100_MMA_S8_SSIaaiLi64ELi128ELNS4_4UMMA5MajorE0ELSN_0ELNSM_8SaturateE0EEEEEENS4_6LayoutINS5_IJSC_SC_SC_EEENS5_IJNSA_ILi0EEEST_ST_EEEEENS5_IJNS4_10UnderscoreESW_SW_EEEEENS4_13SM90_TMA_LOADENS4_14ComposedLayoutINS4_7SwizzleILi2ELi4ELi3EEENS4_18smem_ptr_flag_bitsILi8EEENSR_INS5_IJNSA_ILi8EEESF_EEENS5_IJSF_SC_EEEEEEEvNS4_8identityENS4_23SM90_TMA_LOAD_MULTICASTES19_vS1A_EENS_8epilogue10collective18CollectiveEpilogueINS1D_23Sm100TmaWarpSpecializedILi2ELi2ELi32ELb0ELb0EEEJSH_NS5_IJNSR_ISF_SC_EES1I_EEEaSI_aSI_NS1D_6fusion15FusionCallbacksIS1H_NS1K_17LinearCombinationIaiaiLNS_15FloatRoundStyleE2EEESH_S1J_JEEENS4_5SM1004TMEM4LOAD26SM100_TMEM_LOAD_16dp32b32xESZ_S19_NS4_39AutoVectorizingCopyWithAssumedAlignmentILi128EEENS4_14SM90_TMA_STOREES19_S1V_S1V_EEEvvEEEEvNT_6ParamsE --------------------------
	.section	.nv.constant0._ZN7cutlass13device_kernelINS_4gemm6kernel13GemmUniversalIN4cute5tupleIJiiiiEEENS1_10collective13CollectiveMmaINS1_35MainloopSm100TmaUmmaWarpSpecializedILi17ELi2ELi4ENS5_IJNS4_1CILi2EEENSA_ILi1EEESC_EEEEENS5_IJNSA_ILi64EEENSA_ILi128EEESF_EEEaNS5_IJlSC_lEEEaSI_NS4_8TiledMMAINS4_8MMA_AtomIJNS4_15SM100_MMA_S8_SSIaaiLi64ELi128ELNS4_4UMMA5MajorE0ELSN_0ELNSM_8SaturateE0EEEEEENS4_6LayoutINS5_IJSC_SC_SC_EEENS5_IJNSA_ILi0EEEST_ST_EEEEENS5_IJNS4_10UnderscoreESW_SW_EEEEENS4_13SM90_TMA_LOADENS4_14ComposedLayoutINS4_7SwizzleILi2ELi4ELi3EEENS4_18smem_ptr_flag_bitsILi8EEENSR_INS5_IJNSA_ILi8EEESF_EEENS5_IJSF_SC_EEEEEEEvNS4_8identityENS4_23SM90_TMA_LOAD_MULTICASTES19_vS1A_EENS_8epilogue10collective18CollectiveEpilogueINS1D_23Sm100TmaWarpSpecializedILi2ELi2ELi32ELb0ELb0EEEJSH_NS5_IJNSR_ISF_SC_EES1I_EEEaSI_aSI_NS1D_6fusion15FusionCallbacksIS1H_NS1K_17LinearCombinationIaiaiLNS_15FloatRoundStyleE2EEESH_S1J_JEEENS4_5SM1004TMEM4LOAD26SM100_TMEM_LOAD_16dp32b32xESZ_S19_NS4_39AutoVectorizingCopyWithAssumedAlignmentILi128EEENS4_14SM90_TMA_STOREES19_S1V_S1V_EEEvvEEEEvNT_6ParamsE,"a",@progbits
	.sectionflags	@""
	.align	4
.nv.constant0._ZN7cutlass13device_kernelINS_4gemm6kernel13GemmUniversalIN4cute5tupleIJiiiiEEENS1_10collective13CollectiveMmaINS1_35MainloopSm100TmaUmmaWarpSpecializedILi17ELi2ELi4ENS5_IJNS4_1CILi2EEENSA_ILi1EEESC_EEEEENS5_IJNSA_ILi64EEENSA_ILi128EEESF_EEEaNS5_IJlSC_lEEEaSI_NS4_8TiledMMAINS4_8MMA_AtomIJNS4_15SM100_MMA_S8_SSIaaiLi64ELi128ELNS4_4UMMA5MajorE0ELSN_0ELNSM_8SaturateE0EEEEEENS4_6LayoutINS5_IJSC_SC_SC_EEENS5_IJNSA_ILi0EEEST_ST_EEEEENS5_IJNS4_10UnderscoreESW_SW_EEEEENS4_13SM90_TMA_LOADENS4_14ComposedLayoutINS4_7SwizzleILi2ELi4ELi3EEENS4_18smem_ptr_flag_bitsILi8EEENSR_INS5_IJNSA_ILi8EEESF_EEENS5_IJSF_SC_EEEEEEEvNS4_8identityENS4_23SM90_TMA_LOAD_MULTICASTES19_vS1A_EENS_8epilogue10collective18CollectiveEpilogueINS1D_23Sm100TmaWarpSpecializedILi2ELi2ELi32ELb0ELb0EEEJSH_NS5_IJNSR_ISF_SC_EES1I_EEEaSI_aSI_NS1D_6fusion15FusionCallbacksIS1H_NS1K_17LinearCombinationIaiaiLNS_15FloatRoundStyleE2EEESH_S1J_JEEENS4_5SM1004TMEM4LOAD26SM100_TMEM_LOAD_16dp32b32xESZ_S19_NS4_39AutoVectorizingCopyWithAssumedAlignmentILi128EEENS4_14SM90_TMA_STOREES19_S1V_S1V_EEEvvEEEEvNT_6ParamsE:
	.zero		2944


//--------------------- SYMBOLS --------------------------

	.type		.nv.reservedSmem.offset0,@object
	.size		.nv.reservedSmem.offset0,0x4
	.type		.nv.reservedSmem.cap,@object
	.size		.nv.reservedSmem.cap,0x4
	.type		__assertfail,@function
